//
// Generated by NVIDIA NVVM Compiler
//
// Compiler Build ID: CL-36424714
// Cuda compilation tools, release 13.0, V13.0.88
// Based on NVVM 20.0.0
//

.version 9.0
.target sm_100
.address_size 64

	// .globl	_Z13wsp_sa_kernelPiS_i
.extern .func  (.param .b64 func_retval0) malloc
(
	.param .b64 malloc_param_0
)
;
.global .align 4 .b8 precalc_xorwow_matrix[102400];
.global .align 4 .b8 precalc_xorwow_offset_matrix[102400];
.global .align 4 .b8 mrg32k3aM1[2304];
.global .align 4 .b8 mrg32k3aM2[2304];
.global .align 4 .b8 mrg32k3aM1SubSeq[2016];
.global .align 4 .b8 mrg32k3aM2SubSeq[2016];
.global .align 4 .b8 mrg32k3aM1Seq[2304];
.global .align 4 .b8 mrg32k3aM2Seq[2304];
.const .align 8 .b8 __cr_lgamma_table[72];

.visible .entry _Z13wsp_sa_kernelPiS_i(
	.param .u64 .ptr .align 1 _Z13wsp_sa_kernelPiS_i_param_0,
	.param .u64 .ptr .align 1 _Z13wsp_sa_kernelPiS_i_param_1,
	.param .u32 _Z13wsp_sa_kernelPiS_i_param_2
)
{
	.reg .pred 	%p<54>;
	.reg .b16 	%rs<2>;
	.reg .b32 	%r<716>;
	.reg .b32 	%f<3>;
	.reg .b64 	%rd<185>;
	.reg .b64 	%fd<34>;

	ld.param.u64 	%rd20, [_Z13wsp_sa_kernelPiS_i_param_1];
	ld.param.u32 	%r201, [_Z13wsp_sa_kernelPiS_i_param_2];
	cvta.to.global.u64 	%rd1, %rd20;
	mov.u32 	%r202, %ctaid.x;
	mov.u32 	%r203, %ntid.x;
	mov.u32 	%r204, %tid.x;
	mad.lo.s32 	%r1, %r202, %r203, %r204;
	xor.b32  	%r205, %r1, -1429050551;
	mul.lo.s32 	%r2, %r205, 1099087573;
	setp.gt.s32 	%p1, %r1, -1;
	selp.b32 	%r3, -644748465, -1947113066, %p1;
	add.s32 	%r206, %r3, %r2;
	add.s32 	%r715, %r206, 6615241;
	add.s32 	%r659, %r2, 123456789;
	xor.b32  	%r658, %r2, 362436069;
	add.s32 	%r712, %r3, 521288629;
	xor.b32  	%r711, %r3, 88675123;
	add.s32 	%r710, %r2, 5783321;
	setp.gt.s32 	%p2, %r1, %r201;
	@%p2 bra 	$L__BB0_82;
	ld.param.u32 	%r583, [_Z13wsp_sa_kernelPiS_i_param_2];
	add.s32 	%r10, %r583, 1;
	mul.wide.s32 	%rd21, %r10, 4;
	{ // callseq 0, 0
	.param .b64 param0;
	st.param.b64 	[param0], %rd21;
	.param .b64 retval0;
	call.uni (retval0), 
	malloc, 
	(
	param0
	);
	ld.param.b64 	%rd22, [retval0];
	} // callseq 0
	mov.b32 	%r207, 0;
	st.u32 	[%rd22], %r207;
	setp.lt.s32 	%p3, %r583, 1;
	@%p3 bra 	$L__BB0_14;
	ld.param.u32 	%r584, [_Z13wsp_sa_kernelPiS_i_param_2];
	add.s32 	%r209, %r584, -1;
	and.b32  	%r11, %r584, 15;
	setp.lt.u32 	%p4, %r209, 15;
	mov.b32 	%r616, 0;
	@%p4 bra 	$L__BB0_5;
	ld.param.u32 	%r585, [_Z13wsp_sa_kernelPiS_i_param_2];
	and.b32  	%r616, %r585, 2147483632;
	add.s64 	%rd181, %rd22, 32;
	mov.b32 	%r614, 0;
$L__BB0_4:
	.pragma "nounroll";
	st.u32 	[%rd181+-28], %r614;
	add.s32 	%r211, %r614, 1;
	st.u32 	[%rd181+-24], %r211;
	add.s32 	%r212, %r614, 2;
	st.u32 	[%rd181+-20], %r212;
	add.s32 	%r213, %r614, 3;
	st.u32 	[%rd181+-16], %r213;
	add.s32 	%r214, %r614, 4;
	st.u32 	[%rd181+-12], %r214;
	add.s32 	%r215, %r614, 5;
	st.u32 	[%rd181+-8], %r215;
	add.s32 	%r216, %r614, 6;
	st.u32 	[%rd181+-4], %r216;
	add.s32 	%r217, %r614, 7;
	st.u32 	[%rd181], %r217;
	add.s32 	%r218, %r614, 8;
	st.u32 	[%rd181+4], %r218;
	add.s32 	%r219, %r614, 9;
	st.u32 	[%rd181+8], %r219;
	add.s32 	%r220, %r614, 10;
	st.u32 	[%rd181+12], %r220;
	add.s32 	%r221, %r614, 11;
	st.u32 	[%rd181+16], %r221;
	add.s32 	%r222, %r614, 12;
	st.u32 	[%rd181+20], %r222;
	add.s32 	%r223, %r614, 13;
	st.u32 	[%rd181+24], %r223;
	add.s32 	%r224, %r614, 14;
	st.u32 	[%rd181+28], %r224;
	add.s32 	%r225, %r614, 15;
	st.u32 	[%rd181+32], %r225;
	add.s64 	%rd181, %rd181, 64;
	add.s32 	%r614, %r614, 16;
	setp.ne.s32 	%p5, %r614, %r616;
	@%p5 bra 	$L__BB0_4;
$L__BB0_5:
	setp.eq.s32 	%p6, %r11, 0;
	@%p6 bra 	$L__BB0_14;
	ld.param.u32 	%r586, [_Z13wsp_sa_kernelPiS_i_param_2];
	and.b32  	%r16, %r586, 7;
	setp.lt.u32 	%p7, %r11, 8;
	@%p7 bra 	$L__BB0_8;
	add.s32 	%r226, %r616, 1;
	mul.wide.u32 	%rd23, %r616, 4;
	add.s64 	%rd24, %rd22, %rd23;
	st.u32 	[%rd24+4], %r616;
	add.s32 	%r227, %r616, 2;
	st.u32 	[%rd24+8], %r226;
	add.s32 	%r228, %r616, 3;
	st.u32 	[%rd24+12], %r227;
	add.s32 	%r229, %r616, 4;
	st.u32 	[%rd24+16], %r228;
	add.s32 	%r230, %r616, 5;
	st.u32 	[%rd24+20], %r229;
	add.s32 	%r231, %r616, 6;
	st.u32 	[%rd24+24], %r230;
	add.s32 	%r232, %r616, 7;
	st.u32 	[%rd24+28], %r231;
	add.s32 	%r616, %r616, 8;
	st.u32 	[%rd24+32], %r232;
$L__BB0_8:
	setp.eq.s32 	%p8, %r16, 0;
	@%p8 bra 	$L__BB0_14;
	ld.param.u32 	%r587, [_Z13wsp_sa_kernelPiS_i_param_2];
	and.b32  	%r19, %r587, 3;
	setp.lt.u32 	%p9, %r16, 4;
	@%p9 bra 	$L__BB0_11;
	add.s32 	%r233, %r616, 1;
	mul.wide.u32 	%rd25, %r616, 4;
	add.s64 	%rd26, %rd22, %rd25;
	st.u32 	[%rd26+4], %r616;
	add.s32 	%r234, %r616, 2;
	st.u32 	[%rd26+8], %r233;
	add.s32 	%r235, %r616, 3;
	st.u32 	[%rd26+12], %r234;
	add.s32 	%r616, %r616, 4;
	st.u32 	[%rd26+16], %r235;
$L__BB0_11:
	setp.eq.s32 	%p10, %r19, 0;
	@%p10 bra 	$L__BB0_14;
	mul.wide.u32 	%rd27, %r616, 4;
	add.s64 	%rd28, %rd27, %rd22;
	add.s64 	%rd182, %rd28, 4;
	neg.s32 	%r618, %r19;
$L__BB0_13:
	.pragma "nounroll";
	add.s32 	%r25, %r616, 1;
	st.u32 	[%rd182], %r616;
	add.s64 	%rd182, %rd182, 4;
	add.s32 	%r618, %r618, 1;
	setp.ne.s32 	%p11, %r618, 0;
	mov.u32 	%r616, %r25;
	@%p11 bra 	$L__BB0_13;
$L__BB0_14:
	ld.param.u32 	%r588, [_Z13wsp_sa_kernelPiS_i_param_2];
	mul.wide.s32 	%rd29, %r1, 4;
	add.s64 	%rd30, %rd22, %rd29;
	ld.u32 	%r236, [%rd30+4];
	ld.u32 	%r237, [%rd22+4];
	st.u32 	[%rd30+4], %r237;
	st.u32 	[%rd22+4], %r236;
	setp.lt.s32 	%p12, %r588, 2;
	@%p12 bra 	$L__BB0_27;
	ld.param.u32 	%r638, [_Z13wsp_sa_kernelPiS_i_param_2];
	add.s32 	%r27, %r638, -1;
	add.s32 	%r239, %r638, -2;
	and.b32  	%r28, %r27, 7;
	setp.lt.u32 	%p13, %r239, 7;
	mov.u32 	%r632, %r710;
	@%p13 bra 	$L__BB0_19;
	ld.param.u32 	%r590, [_Z13wsp_sa_kernelPiS_i_param_2];
	add.s32 	%r663, %r590, -4;
	add.s32 	%r662, %r206, 9514737;
	and.b32  	%r241, %r27, -8;
	neg.s32 	%r661, %r241;
$L__BB0_17:
	.pragma "nounroll";
	mov.u32 	%r715, %r662;
	add.s32 	%r242, %r663, 4;
	shr.u32 	%r243, %r659, 2;
	xor.b32  	%r244, %r243, %r659;
	shl.b32 	%r245, %r710, 4;
	shl.b32 	%r246, %r244, 1;
	xor.b32  	%r247, %r245, %r246;
	xor.b32  	%r248, %r247, %r710;
	xor.b32  	%r249, %r248, %r244;
	add.s32 	%r250, %r715, -2899496;
	add.s32 	%r251, %r250, %r249;
	add.s32 	%r252, %r251, 362437;
	add.s32 	%r253, %r663, 3;
	rem.u32 	%r254, %r252, %r253;
	mul.wide.u32 	%rd31, %r242, 4;
	add.s64 	%rd32, %rd22, %rd31;
	ld.u32 	%r255, [%rd32];
	mul.wide.u32 	%rd33, %r254, 4;
	add.s64 	%rd34, %rd22, %rd33;
	ld.u32 	%r256, [%rd34+8];
	st.u32 	[%rd32], %r256;
	st.u32 	[%rd34+8], %r255;
	shr.u32 	%r257, %r658, 2;
	xor.b32  	%r258, %r257, %r658;
	shl.b32 	%r259, %r249, 4;
	shl.b32 	%r260, %r258, 1;
	xor.b32  	%r261, %r259, %r260;
	xor.b32  	%r262, %r261, %r249;
	xor.b32  	%r263, %r262, %r258;
	add.s32 	%r264, %r250, %r263;
	add.s32 	%r265, %r264, 724874;
	add.s32 	%r266, %r663, 2;
	rem.u32 	%r267, %r265, %r266;
	mul.wide.u32 	%rd35, %r253, 4;
	add.s64 	%rd36, %rd22, %rd35;
	ld.u32 	%r268, [%rd36];
	mul.wide.u32 	%rd37, %r267, 4;
	add.s64 	%rd38, %rd22, %rd37;
	ld.u32 	%r269, [%rd38+8];
	st.u32 	[%rd36], %r269;
	st.u32 	[%rd38+8], %r268;
	shr.u32 	%r270, %r712, 2;
	xor.b32  	%r271, %r270, %r712;
	shl.b32 	%r272, %r263, 4;
	shl.b32 	%r273, %r271, 1;
	xor.b32  	%r274, %r272, %r273;
	xor.b32  	%r275, %r274, %r263;
	xor.b32  	%r276, %r275, %r271;
	add.s32 	%r277, %r250, %r276;
	add.s32 	%r278, %r277, 1087311;
	add.s32 	%r279, %r663, 1;
	rem.u32 	%r280, %r278, %r279;
	mul.wide.u32 	%rd39, %r266, 4;
	add.s64 	%rd40, %rd22, %rd39;
	ld.u32 	%r281, [%rd40];
	mul.wide.u32 	%rd41, %r280, 4;
	add.s64 	%rd42, %rd22, %rd41;
	ld.u32 	%r282, [%rd42+8];
	st.u32 	[%rd40], %r282;
	st.u32 	[%rd42+8], %r281;
	shr.u32 	%r283, %r711, 2;
	xor.b32  	%r284, %r283, %r711;
	shl.b32 	%r285, %r276, 4;
	shl.b32 	%r286, %r284, 1;
	xor.b32  	%r287, %r285, %r286;
	xor.b32  	%r288, %r287, %r276;
	xor.b32  	%r659, %r288, %r284;
	add.s32 	%r289, %r250, %r659;
	add.s32 	%r290, %r289, 1449748;
	add.s32 	%r291, %r663, -4;
	rem.u32 	%r292, %r290, %r663;
	mul.wide.u32 	%rd43, %r279, 4;
	add.s64 	%rd44, %rd22, %rd43;
	ld.u32 	%r293, [%rd44];
	mul.wide.u32 	%rd45, %r292, 4;
	add.s64 	%rd46, %rd22, %rd45;
	ld.u32 	%r294, [%rd46+8];
	st.u32 	[%rd44], %r294;
	st.u32 	[%rd46+8], %r293;
	shr.u32 	%r295, %r710, 2;
	xor.b32  	%r296, %r295, %r710;
	shl.b32 	%r297, %r659, 4;
	shl.b32 	%r298, %r296, 1;
	xor.b32  	%r299, %r297, %r298;
	xor.b32  	%r300, %r299, %r659;
	xor.b32  	%r658, %r300, %r296;
	add.s32 	%r301, %r250, %r658;
	add.s32 	%r302, %r301, 1812185;
	add.s32 	%r303, %r663, -1;
	rem.u32 	%r304, %r302, %r303;
	mul.wide.u32 	%rd47, %r663, 4;
	add.s64 	%rd48, %rd22, %rd47;
	ld.u32 	%r305, [%rd48];
	mul.wide.u32 	%rd49, %r304, 4;
	add.s64 	%rd50, %rd22, %rd49;
	ld.u32 	%r306, [%rd50+8];
	st.u32 	[%rd48], %r306;
	st.u32 	[%rd50+8], %r305;
	shr.u32 	%r307, %r249, 2;
	xor.b32  	%r308, %r307, %r249;
	shl.b32 	%r309, %r658, 4;
	shl.b32 	%r310, %r308, 1;
	xor.b32  	%r311, %r309, %r310;
	xor.b32  	%r312, %r311, %r658;
	xor.b32  	%r712, %r312, %r308;
	add.s32 	%r313, %r250, %r712;
	add.s32 	%r314, %r313, 2174622;
	add.s32 	%r315, %r663, -2;
	rem.u32 	%r316, %r314, %r315;
	mul.wide.u32 	%rd51, %r303, 4;
	add.s64 	%rd52, %rd22, %rd51;
	ld.u32 	%r317, [%rd52];
	mul.wide.u32 	%rd53, %r316, 4;
	add.s64 	%rd54, %rd22, %rd53;
	ld.u32 	%r318, [%rd54+8];
	st.u32 	[%rd52], %r318;
	st.u32 	[%rd54+8], %r317;
	shr.u32 	%r319, %r263, 2;
	xor.b32  	%r320, %r319, %r263;
	shl.b32 	%r321, %r712, 4;
	shl.b32 	%r322, %r320, 1;
	xor.b32  	%r323, %r321, %r322;
	xor.b32  	%r324, %r323, %r712;
	xor.b32  	%r711, %r324, %r320;
	add.s32 	%r325, %r250, %r711;
	add.s32 	%r326, %r325, 2537059;
	add.s32 	%r327, %r663, -3;
	rem.u32 	%r328, %r326, %r327;
	mul.wide.u32 	%rd55, %r315, 4;
	add.s64 	%rd56, %rd22, %rd55;
	ld.u32 	%r329, [%rd56];
	mul.wide.u32 	%rd57, %r328, 4;
	add.s64 	%rd58, %rd22, %rd57;
	ld.u32 	%r330, [%rd58+8];
	st.u32 	[%rd56], %r330;
	st.u32 	[%rd58+8], %r329;
	shr.u32 	%r331, %r276, 2;
	xor.b32  	%r332, %r331, %r276;
	shl.b32 	%r333, %r711, 4;
	shl.b32 	%r334, %r332, 1;
	xor.b32  	%r335, %r333, %r334;
	xor.b32  	%r336, %r335, %r711;
	xor.b32  	%r710, %r336, %r332;
	add.s32 	%r337, %r710, %r715;
	rem.u32 	%r338, %r337, %r291;
	mul.wide.u32 	%rd59, %r327, 4;
	add.s64 	%rd60, %rd22, %rd59;
	ld.u32 	%r339, [%rd60];
	mul.wide.u32 	%rd61, %r338, 4;
	add.s64 	%rd62, %rd22, %rd61;
	ld.u32 	%r340, [%rd62+8];
	st.u32 	[%rd60], %r340;
	st.u32 	[%rd62+8], %r339;
	add.s32 	%r663, %r663, -8;
	add.s32 	%r662, %r715, 2899496;
	add.s32 	%r661, %r661, 8;
	setp.eq.s32 	%p14, %r661, 0;
	@%p14 bra 	$L__BB0_18;
	bra.uni 	$L__BB0_17;
$L__BB0_18:
	add.s32 	%r638, %r663, 4;
	mov.u32 	%r632, %r710;
$L__BB0_19:
	setp.eq.s32 	%p15, %r28, 0;
	@%p15 bra 	$L__BB0_27;
	and.b32  	%r46, %r27, 3;
	setp.lt.u32 	%p16, %r28, 4;
	mov.u32 	%r650, %r659;
	mov.u32 	%r642, %r712;
	mov.u32 	%r643, %r711;
	mov.u32 	%r644, %r632;
	@%p16 bra 	$L__BB0_22;
	shr.u32 	%r342, %r659, 2;
	xor.b32  	%r343, %r342, %r659;
	shl.b32 	%r344, %r632, 4;
	shl.b32 	%r345, %r343, 1;
	xor.b32  	%r346, %r344, %r345;
	xor.b32  	%r347, %r346, %r632;
	xor.b32  	%r47, %r347, %r343;
	add.s32 	%r348, %r715, %r47;
	add.s32 	%r349, %r348, 362437;
	add.s32 	%r350, %r638, -1;
	rem.u32 	%r351, %r349, %r350;
	mul.wide.u32 	%rd63, %r638, 4;
	add.s64 	%rd64, %rd22, %rd63;
	ld.u32 	%r352, [%rd64];
	mul.wide.u32 	%rd65, %r351, 4;
	add.s64 	%rd66, %rd22, %rd65;
	ld.u32 	%r353, [%rd66+8];
	st.u32 	[%rd64], %r353;
	st.u32 	[%rd66+8], %r352;
	shr.u32 	%r354, %r658, 2;
	xor.b32  	%r355, %r354, %r658;
	shl.b32 	%r356, %r47, 4;
	shl.b32 	%r357, %r355, 1;
	xor.b32  	%r358, %r356, %r357;
	xor.b32  	%r359, %r358, %r47;
	xor.b32  	%r642, %r359, %r355;
	add.s32 	%r360, %r715, %r642;
	add.s32 	%r361, %r360, 724874;
	add.s32 	%r362, %r638, -2;
	rem.u32 	%r363, %r361, %r362;
	mul.wide.u32 	%rd67, %r350, 4;
	add.s64 	%rd68, %rd22, %rd67;
	ld.u32 	%r364, [%rd68];
	mul.wide.u32 	%rd69, %r363, 4;
	add.s64 	%rd70, %rd22, %rd69;
	ld.u32 	%r365, [%rd70+8];
	st.u32 	[%rd68], %r365;
	st.u32 	[%rd70+8], %r364;
	shr.u32 	%r366, %r712, 2;
	xor.b32  	%r367, %r366, %r712;
	shl.b32 	%r368, %r642, 4;
	shl.b32 	%r369, %r367, 1;
	xor.b32  	%r370, %r368, %r369;
	xor.b32  	%r371, %r370, %r642;
	xor.b32  	%r643, %r371, %r367;
	add.s32 	%r372, %r715, %r643;
	add.s32 	%r373, %r372, 1087311;
	add.s32 	%r374, %r638, -3;
	rem.u32 	%r375, %r373, %r374;
	mul.wide.u32 	%rd71, %r362, 4;
	add.s64 	%rd72, %rd22, %rd71;
	ld.u32 	%r376, [%rd72];
	mul.wide.u32 	%rd73, %r375, 4;
	add.s64 	%rd74, %rd22, %rd73;
	ld.u32 	%r377, [%rd74+8];
	st.u32 	[%rd72], %r377;
	st.u32 	[%rd74+8], %r376;
	shr.u32 	%r378, %r711, 2;
	xor.b32  	%r379, %r378, %r711;
	shl.b32 	%r380, %r643, 4;
	shl.b32 	%r381, %r379, 1;
	xor.b32  	%r382, %r380, %r381;
	xor.b32  	%r383, %r382, %r643;
	xor.b32  	%r710, %r383, %r379;
	add.s32 	%r715, %r715, 1449748;
	add.s32 	%r384, %r710, %r715;
	add.s32 	%r638, %r638, -4;
	rem.u32 	%r385, %r384, %r638;
	mul.wide.u32 	%rd75, %r374, 4;
	add.s64 	%rd76, %rd22, %rd75;
	ld.u32 	%r386, [%rd76];
	mul.wide.u32 	%rd77, %r385, 4;
	add.s64 	%rd78, %rd22, %rd77;
	ld.u32 	%r387, [%rd78+8];
	st.u32 	[%rd76], %r387;
	st.u32 	[%rd78+8], %r386;
	mov.u32 	%r658, %r47;
	mov.u32 	%r712, %r642;
	mov.u32 	%r711, %r643;
	mov.u32 	%r650, %r632;
	mov.u32 	%r644, %r710;
$L__BB0_22:
	setp.eq.s32 	%p17, %r46, 0;
	mov.u32 	%r659, %r632;
	@%p17 bra 	$L__BB0_27;
	setp.eq.s32 	%p18, %r46, 1;
	mov.u32 	%r651, %r658;
	mov.u32 	%r652, %r642;
	mov.u32 	%r653, %r643;
	mov.u32 	%r654, %r644;
	@%p18 bra 	$L__BB0_25;
	shr.u32 	%r389, %r650, 2;
	xor.b32  	%r390, %r389, %r650;
	shl.b32 	%r391, %r644, 4;
	shl.b32 	%r392, %r390, 1;
	xor.b32  	%r393, %r391, %r392;
	xor.b32  	%r394, %r393, %r644;
	xor.b32  	%r711, %r394, %r390;
	add.s32 	%r395, %r715, %r711;
	add.s32 	%r396, %r395, 362437;
	add.s32 	%r397, %r638, -1;
	rem.u32 	%r398, %r396, %r397;
	mul.wide.u32 	%rd79, %r638, 4;
	add.s64 	%rd80, %rd22, %rd79;
	ld.u32 	%r399, [%rd80];
	mul.wide.u32 	%rd81, %r398, 4;
	add.s64 	%rd82, %rd22, %rd81;
	ld.u32 	%r400, [%rd82+8];
	st.u32 	[%rd80], %r400;
	st.u32 	[%rd82+8], %r399;
	shr.u32 	%r401, %r658, 2;
	xor.b32  	%r402, %r401, %r658;
	shl.b32 	%r403, %r711, 4;
	shl.b32 	%r404, %r402, 1;
	xor.b32  	%r405, %r403, %r404;
	xor.b32  	%r406, %r405, %r711;
	xor.b32  	%r710, %r406, %r402;
	add.s32 	%r715, %r715, 724874;
	add.s32 	%r407, %r710, %r715;
	add.s32 	%r638, %r638, -2;
	rem.u32 	%r408, %r407, %r638;
	mul.wide.u32 	%rd83, %r397, 4;
	add.s64 	%rd84, %rd22, %rd83;
	ld.u32 	%r409, [%rd84];
	mul.wide.u32 	%rd85, %r408, 4;
	add.s64 	%rd86, %rd22, %rd85;
	ld.u32 	%r410, [%rd86+8];
	st.u32 	[%rd84], %r410;
	st.u32 	[%rd86+8], %r409;
	mov.u32 	%r650, %r642;
	mov.u32 	%r651, %r643;
	mov.u32 	%r652, %r644;
	mov.u32 	%r653, %r711;
	mov.u32 	%r654, %r710;
$L__BB0_25:
	and.b32  	%r411, %r27, 1;
	setp.eq.b32 	%p19, %r411, 1;
	not.pred 	%p20, %p19;
	mov.u32 	%r712, %r644;
	mov.u32 	%r658, %r643;
	mov.u32 	%r659, %r642;
	@%p20 bra 	$L__BB0_27;
	shr.u32 	%r412, %r650, 2;
	xor.b32  	%r413, %r412, %r650;
	shl.b32 	%r414, %r654, 4;
	shl.b32 	%r415, %r413, 1;
	xor.b32  	%r416, %r414, %r415;
	xor.b32  	%r417, %r416, %r654;
	xor.b32  	%r710, %r417, %r413;
	add.s32 	%r715, %r715, 362437;
	add.s32 	%r418, %r710, %r715;
	add.s32 	%r419, %r638, -1;
	rem.u32 	%r420, %r418, %r419;
	mul.wide.u32 	%rd87, %r638, 4;
	add.s64 	%rd88, %rd22, %rd87;
	ld.u32 	%r421, [%rd88];
	mul.wide.u32 	%rd89, %r420, 4;
	add.s64 	%rd90, %rd22, %rd89;
	ld.u32 	%r422, [%rd90+8];
	st.u32 	[%rd88], %r422;
	st.u32 	[%rd90+8], %r421;
	mov.u32 	%r711, %r654;
	mov.u32 	%r712, %r653;
	mov.u32 	%r658, %r652;
	mov.u32 	%r659, %r651;
$L__BB0_27:
	ld.param.u32 	%r591, [_Z13wsp_sa_kernelPiS_i_param_2];
	setp.lt.s32 	%p21, %r591, 1;
	@%p21 bra 	$L__BB0_48;
	ld.param.u32 	%r592, [_Z13wsp_sa_kernelPiS_i_param_2];
	add.s32 	%r424, %r592, -1;
	and.b32  	%r87, %r592, 7;
	setp.lt.u32 	%p22, %r424, 7;
	mov.b32 	%r674, 0;
	@%p22 bra 	$L__BB0_34;
	ld.param.u32 	%r593, [_Z13wsp_sa_kernelPiS_i_param_2];
	and.b32  	%r674, %r593, 2147483640;
	ld.u32 	%r670, [%rd22];
	neg.s32 	%r669, %r674;
	add.s64 	%rd183, %rd22, 16;
	mov.b32 	%r671, 0;
$L__BB0_30:
	.pragma "nounroll";
	setp.ne.s32 	%p23, %r671, 0;
	@%p23 bra 	$L__BB0_32;
	ld.u32 	%r672, [%rd183+-12];
	bra.uni 	$L__BB0_33;
$L__BB0_32:
	ld.param.u32 	%r594, [_Z13wsp_sa_kernelPiS_i_param_2];
	ld.u32 	%r426, [%rd183+-16];
	ld.u32 	%r672, [%rd183+-12];
	mad.lo.s32 	%r427, %r426, %r594, %r672;
	mul.wide.s32 	%rd91, %r427, 4;
	add.s64 	%rd92, %rd1, %rd91;
	ld.global.u32 	%r428, [%rd92];
	add.s32 	%r670, %r670, %r428;
	st.u32 	[%rd22], %r670;
$L__BB0_33:
	ld.param.u32 	%r595, [_Z13wsp_sa_kernelPiS_i_param_2];
	ld.u32 	%r429, [%rd183+-8];
	mad.lo.s32 	%r430, %r672, %r595, %r429;
	mul.wide.s32 	%rd93, %r430, 4;
	add.s64 	%rd94, %rd1, %rd93;
	ld.global.u32 	%r431, [%rd94];
	add.s32 	%r432, %r670, %r431;
	st.u32 	[%rd22], %r432;
	ld.u32 	%r433, [%rd183+-4];
	mad.lo.s32 	%r434, %r429, %r595, %r433;
	mul.wide.s32 	%rd95, %r434, 4;
	add.s64 	%rd96, %rd1, %rd95;
	ld.global.u32 	%r435, [%rd96];
	add.s32 	%r436, %r432, %r435;
	st.u32 	[%rd22], %r436;
	ld.u32 	%r437, [%rd183];
	mad.lo.s32 	%r438, %r433, %r595, %r437;
	mul.wide.s32 	%rd97, %r438, 4;
	add.s64 	%rd98, %rd1, %rd97;
	ld.global.u32 	%r439, [%rd98];
	add.s32 	%r440, %r436, %r439;
	st.u32 	[%rd22], %r440;
	ld.u32 	%r441, [%rd183+4];
	mad.lo.s32 	%r442, %r437, %r595, %r441;
	mul.wide.s32 	%rd99, %r442, 4;
	add.s64 	%rd100, %rd1, %rd99;
	ld.global.u32 	%r443, [%rd100];
	add.s32 	%r444, %r440, %r443;
	st.u32 	[%rd22], %r444;
	ld.u32 	%r445, [%rd183+8];
	mad.lo.s32 	%r446, %r441, %r595, %r445;
	mul.wide.s32 	%rd101, %r446, 4;
	add.s64 	%rd102, %rd1, %rd101;
	ld.global.u32 	%r447, [%rd102];
	add.s32 	%r448, %r444, %r447;
	st.u32 	[%rd22], %r448;
	ld.u32 	%r449, [%rd183+12];
	mad.lo.s32 	%r450, %r445, %r595, %r449;
	mul.wide.s32 	%rd103, %r450, 4;
	add.s64 	%rd104, %rd1, %rd103;
	ld.global.u32 	%r451, [%rd104];
	add.s32 	%r452, %r448, %r451;
	st.u32 	[%rd22], %r452;
	add.s32 	%r671, %r671, 8;
	ld.u32 	%r453, [%rd183+16];
	mad.lo.s32 	%r454, %r449, %r595, %r453;
	mul.wide.s32 	%rd105, %r454, 4;
	add.s64 	%rd106, %rd1, %rd105;
	ld.global.u32 	%r455, [%rd106];
	add.s32 	%r670, %r452, %r455;
	st.u32 	[%rd22], %r670;
	add.s32 	%r669, %r669, 8;
	add.s64 	%rd183, %rd183, 32;
	setp.ne.s32 	%p24, %r669, 0;
	@%p24 bra 	$L__BB0_30;
$L__BB0_34:
	setp.eq.s32 	%p25, %r87, 0;
	@%p25 bra 	$L__BB0_48;
	ld.param.u32 	%r596, [_Z13wsp_sa_kernelPiS_i_param_2];
	and.b32  	%r119, %r596, 3;
	setp.lt.u32 	%p26, %r87, 4;
	@%p26 bra 	$L__BB0_40;
	setp.ne.s32 	%p27, %r674, 0;
	mul.wide.u32 	%rd107, %r674, 4;
	add.s64 	%rd12, %rd22, %rd107;
	@%p27 bra 	$L__BB0_38;
	ld.u32 	%r676, [%rd22];
	ld.u32 	%r675, [%rd12+4];
	bra.uni 	$L__BB0_39;
$L__BB0_38:
	ld.param.u32 	%r597, [_Z13wsp_sa_kernelPiS_i_param_2];
	ld.u32 	%r456, [%rd12];
	ld.u32 	%r675, [%rd12+4];
	mad.lo.s32 	%r457, %r456, %r597, %r675;
	mul.wide.s32 	%rd108, %r457, 4;
	add.s64 	%rd109, %rd1, %rd108;
	ld.global.u32 	%r458, [%rd109];
	ld.u32 	%r459, [%rd22];
	add.s32 	%r676, %r459, %r458;
	st.u32 	[%rd22], %r676;
$L__BB0_39:
	ld.param.u32 	%r598, [_Z13wsp_sa_kernelPiS_i_param_2];
	ld.u32 	%r460, [%rd12+8];
	mad.lo.s32 	%r461, %r675, %r598, %r460;
	mul.wide.s32 	%rd110, %r461, 4;
	add.s64 	%rd111, %rd1, %rd110;
	ld.global.u32 	%r462, [%rd111];
	add.s32 	%r463, %r676, %r462;
	st.u32 	[%rd22], %r463;
	ld.u32 	%r464, [%rd12+12];
	mad.lo.s32 	%r465, %r460, %r598, %r464;
	mul.wide.s32 	%rd112, %r465, 4;
	add.s64 	%rd113, %rd1, %rd112;
	ld.global.u32 	%r466, [%rd113];
	add.s32 	%r467, %r463, %r466;
	st.u32 	[%rd22], %r467;
	add.s32 	%r674, %r674, 4;
	ld.u32 	%r468, [%rd12+16];
	mad.lo.s32 	%r469, %r464, %r598, %r468;
	mul.wide.s32 	%rd114, %r469, 4;
	add.s64 	%rd115, %rd1, %rd114;
	ld.global.u32 	%r470, [%rd115];
	add.s32 	%r471, %r467, %r470;
	st.u32 	[%rd22], %r471;
$L__BB0_40:
	setp.eq.s32 	%p28, %r119, 0;
	@%p28 bra 	$L__BB0_48;
	setp.eq.s32 	%p29, %r119, 1;
	@%p29 bra 	$L__BB0_46;
	setp.ne.s32 	%p30, %r674, 0;
	mul.wide.u32 	%rd116, %r674, 4;
	add.s64 	%rd13, %rd22, %rd116;
	@%p30 bra 	$L__BB0_44;
	ld.u32 	%r679, [%rd22];
	ld.u32 	%r678, [%rd13+4];
	bra.uni 	$L__BB0_45;
$L__BB0_44:
	ld.param.u32 	%r599, [_Z13wsp_sa_kernelPiS_i_param_2];
	ld.u32 	%r472, [%rd13];
	ld.u32 	%r678, [%rd13+4];
	mad.lo.s32 	%r473, %r472, %r599, %r678;
	mul.wide.s32 	%rd117, %r473, 4;
	add.s64 	%rd118, %rd1, %rd117;
	ld.global.u32 	%r474, [%rd118];
	ld.u32 	%r475, [%rd22];
	add.s32 	%r679, %r475, %r474;
	st.u32 	[%rd22], %r679;
$L__BB0_45:
	ld.param.u32 	%r600, [_Z13wsp_sa_kernelPiS_i_param_2];
	add.s32 	%r674, %r674, 2;
	ld.u32 	%r476, [%rd13+8];
	mad.lo.s32 	%r477, %r678, %r600, %r476;
	mul.wide.s32 	%rd119, %r477, 4;
	add.s64 	%rd120, %rd1, %rd119;
	ld.global.u32 	%r478, [%rd120];
	add.s32 	%r479, %r679, %r478;
	st.u32 	[%rd22], %r479;
$L__BB0_46:
	ld.param.u32 	%r601, [_Z13wsp_sa_kernelPiS_i_param_2];
	and.b32  	%r480, %r601, 1;
	setp.eq.b32 	%p31, %r480, 1;
	not.pred 	%p32, %p31;
	setp.eq.s32 	%p33, %r674, 0;
	or.pred  	%p34, %p32, %p33;
	@%p34 bra 	$L__BB0_48;
	ld.param.u32 	%r602, [_Z13wsp_sa_kernelPiS_i_param_2];
	mul.wide.u32 	%rd121, %r674, 4;
	add.s64 	%rd122, %rd22, %rd121;
	ld.u32 	%r481, [%rd122];
	ld.u32 	%r482, [%rd122+4];
	mad.lo.s32 	%r483, %r481, %r602, %r482;
	mul.wide.s32 	%rd123, %r483, 4;
	add.s64 	%rd124, %rd1, %rd123;
	ld.global.u32 	%r484, [%rd124];
	ld.u32 	%r485, [%rd22];
	add.s32 	%r486, %r485, %r484;
	st.u32 	[%rd22], %r486;
$L__BB0_48:
	ld.param.u32 	%r603, [_Z13wsp_sa_kernelPiS_i_param_2];
	{ // callseq 1, 0
	.param .b64 param0;
	st.param.b64 	[param0], 4;
	.param .b64 retval0;
	call.uni (retval0), 
	malloc, 
	(
	param0
	);
	ld.param.b64 	%rd125, [retval0];
	} // callseq 1
	mov.b32 	%r487, 1;
	st.u32 	[%rd125], %r487;
	{ // callseq 2, 0
	.param .b64 param0;
	st.param.b64 	[param0], 4;
	.param .b64 retval0;
	call.uni (retval0), 
	malloc, 
	(
	param0
	);
	ld.param.b64 	%rd126, [retval0];
	} // callseq 2
	mov.b32 	%r488, 2;
	st.u32 	[%rd126], %r488;
	add.s32 	%r136, %r603, -1;
	mov.f64 	%fd32, 0d4034000000000000;
$L__BB0_49:
	ld.u32 	%r143, [%rd22];
	shr.u32 	%r489, %r659, 2;
	xor.b32  	%r490, %r489, %r659;
	shl.b32 	%r491, %r710, 4;
	shl.b32 	%r492, %r490, 1;
	xor.b32  	%r493, %r491, %r492;
	xor.b32  	%r494, %r493, %r710;
	xor.b32  	%r696, %r494, %r490;
	add.s32 	%r495, %r715, %r696;
	add.s32 	%r496, %r495, 362437;
	rem.u32 	%r497, %r496, %r136;
	add.s32 	%r498, %r497, 1;
	st.u32 	[%rd125], %r498;
	shr.u32 	%r499, %r658, 2;
	xor.b32  	%r500, %r499, %r658;
	shl.b32 	%r501, %r696, 4;
	shl.b32 	%r502, %r500, 1;
	xor.b32  	%r503, %r502, %r501;
	xor.b32  	%r504, %r503, %r500;
	xor.b32  	%r695, %r504, %r696;
	add.s32 	%r715, %r715, 724874;
	add.s32 	%r505, %r695, %r715;
	rem.u32 	%r506, %r505, %r136;
	add.s32 	%r693, %r506, 1;
	st.u32 	[%rd126], %r693;
	ld.u32 	%r694, [%rd125];
	setp.ne.s32 	%p35, %r694, %r693;
	@%p35 bra 	$L__BB0_52;
	mov.u32 	%r692, %r712;
$L__BB0_51:
	mov.u32 	%r712, %r711;
	mov.u32 	%r711, %r710;
	mov.u32 	%r710, %r696;
	mov.u32 	%r696, %r695;
	ld.param.u32 	%r604, [_Z13wsp_sa_kernelPiS_i_param_2];
	shr.u32 	%r507, %r692, 2;
	xor.b32  	%r508, %r507, %r692;
	shl.b32 	%r509, %r696, 4;
	shl.b32 	%r510, %r508, 1;
	xor.b32  	%r511, %r509, %r510;
	xor.b32  	%r512, %r511, %r696;
	xor.b32  	%r695, %r512, %r508;
	add.s32 	%r715, %r715, 362437;
	add.s32 	%r513, %r695, %r715;
	rem.u32 	%r694, %r513, %r604;
	st.u32 	[%rd125], %r694;
	ld.u32 	%r693, [%rd126];
	setp.eq.s32 	%p36, %r694, %r693;
	mov.u32 	%r692, %r712;
	@%p36 bra 	$L__BB0_51;
$L__BB0_52:
	mov.u32 	%r659, %r712;
	mov.u32 	%r658, %r711;
	mov.u32 	%r163, %r710;
	setp.eq.s32 	%p37, %r694, 0;
	mov.b32 	%r702, 0;
	@%p37 bra 	$L__BB0_54;
	ld.param.u32 	%r605, [_Z13wsp_sa_kernelPiS_i_param_2];
	mul.wide.s32 	%rd127, %r694, 4;
	add.s64 	%rd128, %rd22, %rd127;
	ld.u32 	%r515, [%rd128];
	ld.u32 	%r516, [%rd128+4];
	mad.lo.s32 	%r517, %r515, %r605, %r516;
	mul.wide.s32 	%rd129, %r517, 4;
	add.s64 	%rd130, %rd1, %rd129;
	ld.global.u32 	%r702, [%rd130];
$L__BB0_54:
	setp.eq.s32 	%p38, %r694, %r136;
	@%p38 bra 	$L__BB0_56;
	ld.param.u32 	%r606, [_Z13wsp_sa_kernelPiS_i_param_2];
	mul.wide.s32 	%rd131, %r694, 4;
	add.s64 	%rd132, %rd22, %rd131;
	ld.u32 	%r518, [%rd132+4];
	ld.u32 	%r519, [%rd132+8];
	mad.lo.s32 	%r520, %r518, %r606, %r519;
	mul.wide.s32 	%rd133, %r520, 4;
	add.s64 	%rd134, %rd1, %rd133;
	ld.global.u32 	%r521, [%rd134];
	add.s32 	%r702, %r521, %r702;
$L__BB0_56:
	setp.eq.s32 	%p39, %r693, 0;
	mov.b32 	%r703, 0;
	@%p39 bra 	$L__BB0_58;
	ld.param.u32 	%r607, [_Z13wsp_sa_kernelPiS_i_param_2];
	mul.wide.s32 	%rd135, %r693, 4;
	add.s64 	%rd136, %rd22, %rd135;
	ld.u32 	%r523, [%rd136];
	ld.u32 	%r524, [%rd136+4];
	mad.lo.s32 	%r525, %r523, %r607, %r524;
	mul.wide.s32 	%rd137, %r525, 4;
	add.s64 	%rd138, %rd1, %rd137;
	ld.global.u32 	%r703, [%rd138];
$L__BB0_58:
	setp.ne.s32 	%p40, %r693, %r136;
	@%p40 bra 	$L__BB0_60;
	mul.wide.s32 	%rd143, %r693, 4;
	add.s64 	%rd144, %rd22, %rd143;
	ld.u32 	%r704, [%rd144+4];
	bra.uni 	$L__BB0_61;
$L__BB0_60:
	ld.param.u32 	%r608, [_Z13wsp_sa_kernelPiS_i_param_2];
	mul.wide.s32 	%rd139, %r693, 4;
	add.s64 	%rd140, %rd22, %rd139;
	ld.u32 	%r704, [%rd140+4];
	ld.u32 	%r526, [%rd140+8];
	mad.lo.s32 	%r527, %r704, %r608, %r526;
	mul.wide.s32 	%rd141, %r527, 4;
	add.s64 	%rd142, %rd1, %rd141;
	ld.global.u32 	%r528, [%rd142];
	add.s32 	%r703, %r528, %r703;
$L__BB0_61:
	mul.wide.s32 	%rd145, %r694, 4;
	add.s64 	%rd146, %rd22, %rd145;
	ld.u32 	%r530, [%rd146+4];
	st.u32 	[%rd146+4], %r704;
	ld.u32 	%r531, [%rd126];
	mul.wide.s32 	%rd147, %r531, 4;
	add.s64 	%rd148, %rd22, %rd147;
	st.u32 	[%rd148+4], %r530;
	ld.u32 	%r178, [%rd125];
	setp.eq.s32 	%p41, %r178, 0;
	mov.b32 	%r707, 0;
	@%p41 bra 	$L__BB0_63;
	ld.param.u32 	%r609, [_Z13wsp_sa_kernelPiS_i_param_2];
	mul.wide.s32 	%rd149, %r178, 4;
	add.s64 	%rd150, %rd22, %rd149;
	ld.u32 	%r532, [%rd150];
	ld.u32 	%r533, [%rd150+4];
	mad.lo.s32 	%r534, %r532, %r609, %r533;
	mul.wide.s32 	%rd151, %r534, 4;
	add.s64 	%rd152, %rd1, %rd151;
	ld.global.u32 	%r707, [%rd152];
$L__BB0_63:
	setp.eq.s32 	%p42, %r178, %r136;
	@%p42 bra 	$L__BB0_65;
	ld.param.u32 	%r610, [_Z13wsp_sa_kernelPiS_i_param_2];
	mul.wide.s32 	%rd153, %r178, 4;
	add.s64 	%rd154, %rd22, %rd153;
	ld.u32 	%r535, [%rd154+4];
	ld.u32 	%r536, [%rd154+8];
	mad.lo.s32 	%r537, %r535, %r610, %r536;
	mul.wide.s32 	%rd155, %r537, 4;
	add.s64 	%rd156, %rd1, %rd155;
	ld.global.u32 	%r538, [%rd156];
	add.s32 	%r707, %r538, %r707;
$L__BB0_65:
	ld.u32 	%r183, [%rd126];
	setp.eq.s32 	%p43, %r183, 0;
	mov.b32 	%r709, 0;
	@%p43 bra 	$L__BB0_67;
	ld.param.u32 	%r611, [_Z13wsp_sa_kernelPiS_i_param_2];
	mul.wide.s32 	%rd157, %r183, 4;
	add.s64 	%rd158, %rd22, %rd157;
	ld.u32 	%r540, [%rd158];
	ld.u32 	%r541, [%rd158+4];
	mad.lo.s32 	%r542, %r540, %r611, %r541;
	mul.wide.s32 	%rd159, %r542, 4;
	add.s64 	%rd160, %rd1, %rd159;
	ld.global.u32 	%r709, [%rd160];
$L__BB0_67:
	setp.eq.s32 	%p44, %r183, %r136;
	@%p44 bra 	$L__BB0_69;
	ld.param.u32 	%r612, [_Z13wsp_sa_kernelPiS_i_param_2];
	mul.wide.s32 	%rd161, %r183, 4;
	add.s64 	%rd162, %rd22, %rd161;
	ld.u32 	%r543, [%rd162+4];
	ld.u32 	%r544, [%rd162+8];
	mad.lo.s32 	%r545, %r543, %r612, %r544;
	mul.wide.s32 	%rd163, %r545, 4;
	add.s64 	%rd164, %rd1, %rd163;
	ld.global.u32 	%r546, [%rd164];
	add.s32 	%r709, %r546, %r709;
$L__BB0_69:
	add.s32 	%r547, %r702, %r703;
	sub.s32 	%r548, %r143, %r547;
	add.s32 	%r549, %r548, %r707;
	add.s32 	%r188, %r549, %r709;
	setp.le.s32 	%p45, %r143, %r188;
	@%p45 bra 	$L__BB0_71;
	st.u32 	[%rd22], %r188;
	mov.u32 	%r710, %r695;
	mov.u32 	%r711, %r696;
	mov.u32 	%r712, %r163;
	bra.uni 	$L__BB0_78;
$L__BB0_71:
	setp.lt.f64 	%p46, %fd32, 0d3D719799812DEA11;
	mov.f64 	%fd33, 0d0000000000000000;
	@%p46 bra 	$L__BB0_75;
	sub.s32 	%r550, %r143, %r188;
	cvt.rn.f64.s32 	%fd10, %r550;
	div.rn.f64 	%fd2, %fd10, %fd32;
	fma.rn.f64 	%fd11, %fd2, 0d3FF71547652B82FE, 0d4338000000000000;
	{
	.reg .b32 %temp; 
	mov.b64 	{%r189, %temp}, %fd11;
	}
	mov.f64 	%fd12, 0dC338000000000000;
	add.rn.f64 	%fd13, %fd11, %fd12;
	fma.rn.f64 	%fd14, %fd13, 0dBFE62E42FEFA39EF, %fd2;
	fma.rn.f64 	%fd15, %fd13, 0dBC7ABC9E3B39803F, %fd14;
	fma.rn.f64 	%fd16, %fd15, 0d3E5ADE1569CE2BDF, 0d3E928AF3FCA213EA;
	fma.rn.f64 	%fd17, %fd16, %fd15, 0d3EC71DEE62401315;
	fma.rn.f64 	%fd18, %fd17, %fd15, 0d3EFA01997C89EB71;
	fma.rn.f64 	%fd19, %fd18, %fd15, 0d3F2A01A014761F65;
	fma.rn.f64 	%fd20, %fd19, %fd15, 0d3F56C16C1852B7AF;
	fma.rn.f64 	%fd21, %fd20, %fd15, 0d3F81111111122322;
	fma.rn.f64 	%fd22, %fd21, %fd15, 0d3FA55555555502A1;
	fma.rn.f64 	%fd23, %fd22, %fd15, 0d3FC5555555555511;
	fma.rn.f64 	%fd24, %fd23, %fd15, 0d3FE000000000000B;
	fma.rn.f64 	%fd25, %fd24, %fd15, 0d3FF0000000000000;
	fma.rn.f64 	%fd26, %fd25, %fd15, 0d3FF0000000000000;
	{
	.reg .b32 %temp; 
	mov.b64 	{%r190, %temp}, %fd26;
	}
	{
	.reg .b32 %temp; 
	mov.b64 	{%temp, %r191}, %fd26;
	}
	shl.b32 	%r551, %r189, 20;
	add.s32 	%r552, %r551, %r191;
	mov.b64 	%fd33, {%r190, %r552};
	{
	.reg .b32 %temp; 
	mov.b64 	{%temp, %r553}, %fd2;
	}
	mov.b32 	%f2, %r553;
	abs.f32 	%f1, %f2;
	setp.lt.f32 	%p47, %f1, 0f4086232B;
	@%p47 bra 	$L__BB0_75;
	setp.lt.f64 	%p48, %fd2, 0d0000000000000000;
	add.f64 	%fd27, %fd2, 0d7FF0000000000000;
	selp.f64 	%fd33, 0d0000000000000000, %fd27, %p48;
	setp.geu.f32 	%p49, %f1, 0f40874800;
	@%p49 bra 	$L__BB0_75;
	shr.u32 	%r554, %r189, 31;
	add.s32 	%r555, %r189, %r554;
	shr.s32 	%r556, %r555, 1;
	shl.b32 	%r557, %r556, 20;
	add.s32 	%r558, %r191, %r557;
	mov.b64 	%fd28, {%r190, %r558};
	sub.s32 	%r559, %r189, %r556;
	shl.b32 	%r560, %r559, 20;
	add.s32 	%r561, %r560, 1072693248;
	mov.b32 	%r562, 0;
	mov.b64 	%fd29, {%r562, %r561};
	mul.f64 	%fd33, %fd29, %fd28;
$L__BB0_75:
	shr.u32 	%r563, %r659, 2;
	xor.b32  	%r564, %r563, %r659;
	shl.b32 	%r565, %r695, 4;
	shl.b32 	%r566, %r564, 1;
	xor.b32  	%r567, %r565, %r566;
	xor.b32  	%r568, %r567, %r695;
	xor.b32  	%r711, %r568, %r564;
	add.s32 	%r569, %r715, %r711;
	add.s32 	%r570, %r569, 362437;
	shr.u32 	%r571, %r658, 2;
	xor.b32  	%r572, %r571, %r658;
	shl.b32 	%r573, %r711, 4;
	shl.b32 	%r574, %r572, 1;
	xor.b32  	%r575, %r574, %r573;
	xor.b32  	%r576, %r575, %r572;
	xor.b32  	%r710, %r576, %r711;
	add.s32 	%r715, %r715, 724874;
	add.s32 	%r577, %r710, %r715;
	cvt.u64.u32 	%rd165, %r570;
	mul.wide.u32 	%rd166, %r577, 2097152;
	xor.b64  	%rd167, %rd166, %rd165;
	cvt.rn.f64.u64 	%fd30, %rd167;
	fma.rn.f64 	%fd31, %fd30, 0d3CA0000000000000, 0d3C90000000000000;
	setp.geu.f64 	%p50, %fd31, %fd33;
	@%p50 bra 	$L__BB0_77;
	st.u32 	[%rd22], %r188;
	mov.u32 	%r712, %r695;
	mov.u32 	%r658, %r696;
	mov.u32 	%r659, %r163;
	bra.uni 	$L__BB0_78;
$L__BB0_77:
	mul.wide.s32 	%rd168, %r178, 4;
	add.s64 	%rd169, %rd22, %rd168;
	ld.u32 	%r578, [%rd169+4];
	mul.wide.s32 	%rd170, %r183, 4;
	add.s64 	%rd171, %rd22, %rd170;
	ld.u32 	%r579, [%rd171+4];
	st.u32 	[%rd169+4], %r579;
	ld.u32 	%r580, [%rd126];
	mul.wide.s32 	%rd172, %r580, 4;
	add.s64 	%rd173, %rd22, %rd172;
	st.u32 	[%rd173+4], %r578;
	mov.u32 	%r712, %r695;
	mov.u32 	%r658, %r696;
	mov.u32 	%r659, %r163;
$L__BB0_78:
	mul.f64 	%fd32, %fd32, 0d3FEFFFEB074A771D;
	setp.ge.f64 	%p51, %fd32, 0d3EB0C6F7A0B5ED8D;
	@%p51 bra 	$L__BB0_49;
	ld.param.u64 	%rd180, [_Z13wsp_sa_kernelPiS_i_param_0];
	mul.lo.s32 	%r581, %r10, %r1;
	cvta.to.global.u64 	%rd174, %rd180;
	mul.wide.s32 	%rd175, %r581, 4;
	add.s64 	%rd16, %rd174, %rd175;
	setp.eq.s32 	%p52, %r10, 0;
	@%p52 bra 	$L__BB0_82;
	mov.b64 	%rd184, 0;
$L__BB0_81:
	ld.param.u32 	%r613, [_Z13wsp_sa_kernelPiS_i_param_2];
	add.s64 	%rd177, %rd22, %rd184;
	ld.u8 	%rs1, [%rd177];
	add.s64 	%rd178, %rd16, %rd184;
	st.global.u8 	[%rd178], %rs1;
	add.s64 	%rd184, %rd184, 1;
	add.s32 	%r582, %r613, 1;
	mul.wide.s32 	%rd179, %r582, 4;
	setp.lt.u64 	%p53, %rd184, %rd179;
	@%p53 bra 	$L__BB0_81;
$L__BB0_82:
	ret;

}


// ===== COMPILED SASS (sm_100) =====

	.target	sm_100

	.elftype	@"ET_EXEC"


//--------------------- .note.nv.tkinfo           --------------------------
	.section	.note.nv.tkinfo,"",@"SHT_NOTE"
	.sectionflags	@"SHF_NOTE_NV_TKINFO"
	.tkinfo
        /*0018*/ 	.word	0x00000002
        /*0030*/ 	.string	""
        /*0030*/ 	.string	"ptxas"
        /*0030*/ 	.string	"Cuda compilation tools, release 13.0, V13.0.88"
        /*0030*/ 	.string	"Build cuda_13.0.r13.0/compiler.36424714_0"
        /*0030*/ 	.string	"-arch sm_100 -m 64 "



//--------------------- .note.nv.cuinfo           --------------------------
	.section	.note.nv.cuinfo,"",@"SHT_NOTE"
	.sectionflags	@"SHF_NOTE_NV_CUINFO"
        /*0018*/ 	.short	0x0002
        /*001a*/ 	.short	0x0064
        /*001c*/ 	.short	0x0082
	.zero		2


//--------------------- .nv.info                  --------------------------
	.section	.nv.info,"",@"SHT_CUDA_INFO"
	.align	4


	//----- nvinfo : EIATTR_REGCOUNT
	.align		4
        /*0000*/ 	.byte	0x04, 0x2f
        /*0002*/ 	.short	(.L_10 - .L_9)
	.align		4
.L_9:
        /*0004*/ 	.word	index@(_Z13wsp_sa_kernelPiS_i)
        /*0008*/ 	.word	0x00000028


	//----- nvinfo : EIATTR_FRAME_SIZE
	.align		4
.L_10:
        /*000c*/ 	.byte	0x04, 0x11
        /*000e*/ 	.short	(.L_12 - .L_11)
	.align		4
.L_11:
        /*0010*/ 	.word	index@($__internal_0_$__cuda_sm20_div_rn_f64_full)
        /*0014*/ 	.word	0x00000000


	//----- nvinfo : EIATTR_FRAME_SIZE
	.align		4
.L_12:
        /*0018*/ 	.byte	0x04, 0x11
        /*001a*/ 	.short	(.L_14 - .L_13)
	.align		4
.L_13:
        /*001c*/ 	.word	index@(_Z13wsp_sa_kernelPiS_i)
        /*0020*/ 	.word	0x00000000


	//----- nvinfo : EIATTR_MIN_STACK_SIZE
	.align		4
.L_14:
        /*0024*/ 	.byte	0x04, 0x12
        /*0026*/ 	.short	(.L_16 - .L_15)
	.align		4
.L_15:
        /*0028*/ 	.word	index@(_Z13wsp_sa_kernelPiS_i)
        /*002c*/ 	.word	0x00000000
.L_16:


//--------------------- .nv.compat                --------------------------
	.section	.nv.compat,"",@"SHT_CUDA_COMPAT_INFO"
	.align	4
        /*0000*/ 	.byte	0x02, 0x09, 0x00, 0x00, 0x02, 0x02, 0x01, 0x00, 0x02, 0x05, 0x05, 0x00, 0x03, 0x07, 0x01, 0x01
        /*0010*/ 	.byte	0x02, 0x03, 0x00, 0x00, 0x02, 0x06, 0x01, 0x00, 0x04, 0x0b, 0x08, 0x00, 0x01, 0x00, 0x00, 0x00
        /*0020*/ 	.byte	0x00, 0x00, 0x00, 0x00


//--------------------- .nv.info._Z13wsp_sa_kernelPiS_i --------------------------
	.section	.nv.info._Z13wsp_sa_kernelPiS_i,"",@"SHT_CUDA_INFO"
	.sectionflags	@""
	.align	4


	//----- nvinfo : EIATTR_CUDA_API_VERSION
	.align		4
        /*0000*/ 	.byte	0x04, 0x37
        /*0002*/ 	.short	(.L_18 - .L_17)
.L_17:
        /*0004*/ 	.word	0x00000082


	//----- nvinfo : EIATTR_KPARAM_INFO
	.align		4
.L_18:
        /*0008*/ 	.byte	0x04, 0x17
        /*000a*/ 	.short	(.L_20 - .L_19)
.L_19:
        /*000c*/ 	.word	0x00000000
        /*0010*/ 	.short	0x0002
        /*0012*/ 	.short	0x0010
        /*0014*/ 	.byte	0x00, 0xf0, 0x11, 0x00


	//----- nvinfo : EIATTR_KPARAM_INFO
	.align		4
.L_20:
        /*0018*/ 	.byte	0x04, 0x17
        /*001a*/ 	.short	(.L_22 - .L_21)
.L_21:
        /*001c*/ 	.word	0x00000000
        /*0020*/ 	.short	0x0001
        /*0022*/ 	.short	0x0008
        /*0024*/ 	.byte	0x00, 0xf5, 0x21, 0x00


	//----- nvinfo : EIATTR_KPARAM_INFO
	.align		4
.L_22:
        /*0028*/ 	.byte	0x04, 0x17
        /*002a*/ 	.short	(.L_24 - .L_23)
.L_23:
        /*002c*/ 	.word	0x00000000
        /*0030*/ 	.short	0x0000
        /*0032*/ 	.short	0x0000
        /*0034*/ 	.byte	0x00, 0xf5, 0x21, 0x00


	//----- nvinfo : EIATTR_SPARSE_MMA_MASK
	.align		4
.L_24:
        /*0038*/ 	.byte	0x03, 0x50
        /*003a*/ 	.short	0x0000


	//----- nvinfo : EIATTR_MAXREG_COUNT
	.align		4
        /*003c*/ 	.byte	0x03, 0x1b
        /*003e*/ 	.short	0x00ff


	//----- nvinfo : EIATTR_EXTERNS
	.align		4
        /*0040*/ 	.byte	0x04, 0x0f
        /*0042*/ 	.short	(.L_26 - .L_25)


	//   ....[0]....
	.align		4
.L_25:
        /*0044*/ 	.word	index@(malloc)


	//----- nvinfo : EIATTR_MERCURY_ISA_VERSION
	.align		4
.L_26:
        /*0048*/ 	.byte	0x03, 0x5f
        /*004a*/ 	.short	0x0101


	//----- nvinfo : EIATTR_VRC_CTA_INIT_COUNT
	.align		4
        /*004c*/ 	.byte	0x02, 0x4a
	.zero		1
	.zero		1


	//----- nvinfo : EIATTR_SYSCALL_OFFSETS
	.align		4
        /*0050*/ 	.byte	0x04, 0x46
        /*0052*/ 	.short	(.L_28 - .L_27)


	//   ....[0]....
.L_27:
        /*0054*/ 	.word	0x000001f0


	//   ....[1]....
        /*0058*/ 	.word	0x00003440


	//   ....[2]....
        /*005c*/ 	.word	0x000034d0


	//----- nvinfo : EIATTR_EXIT_INSTR_OFFSETS
	.align		4
.L_28:
        /*0060*/ 	.byte	0x04, 0x1c
        /*0062*/ 	.short	(.L_30 - .L_29)


	//   ....[0]....
.L_29:
        /*0064*/ 	.word	0x00000070


	//   ....[1]....
        /*0068*/ 	.word	0x00004970


	//   ....[2]....
        /*006c*/ 	.word	0x00004ab0


	//----- nvinfo : EIATTR_CRS_STACK_SIZE
	.align		4
.L_30:
        /*0070*/ 	.byte	0x04, 0x1e
        /*0072*/ 	.short	(.L_32 - .L_31)
.L_31:
        /*0074*/ 	.word	0x00000000


	//----- nvinfo : EIATTR_CBANK_PARAM_SIZE
	.align		4
.L_32:
        /*0078*/ 	.byte	0x03, 0x19
        /*007a*/ 	.short	0x0014


	//----- nvinfo : EIATTR_PARAM_CBANK
	.align		4
        /*007c*/ 	.byte	0x04, 0x0a
        /*007e*/ 	.short	(.L_34 - .L_33)
	.align		4
.L_33:
        /*0080*/ 	.word	index@(.nv.constant0._Z13wsp_sa_kernelPiS_i)
        /*0084*/ 	.short	0x0380
        /*0086*/ 	.short	0x0014


	//----- nvinfo : EIATTR_SW_WAR
	.align		4
.L_34:
        /*0088*/ 	.byte	0x04, 0x36
        /*008a*/ 	.short	(.L_36 - .L_35)
.L_35:
        /*008c*/ 	.word	0x00000008
.L_36:


//--------------------- .nv.callgraph             --------------------------
	.section	.nv.callgraph,"",@"SHT_CUDA_CALLGRAPH"
	.align	4
	.sectionentsize	8
	.align		4
        /*0000*/ 	.word	0x00000000
	.align		4
        /*0004*/ 	.word	0xffffffff
	.align		4
        /*0008*/ 	.word	index@(_Z13wsp_sa_kernelPiS_i)
	.align		4
        /*000c*/ 	.word	index@(malloc)
	.align		4
        /*0010*/ 	.word	0x00000000
	.align		4
        /*0014*/ 	.word	0xfffffffe
	.align		4
        /*0018*/ 	.word	0x00000000
	.align		4
        /*001c*/ 	.word	0xfffffffd
	.align		4
        /*0020*/ 	.word	0x00000000
	.align		4
        /*0024*/ 	.word	0xfffffffc


//--------------------- .nv.constant4             --------------------------
	.section	.nv.constant4,"a",@progbits
	.align	8
	.align		8
.nv.constant4:
        /*0000*/ 	.dword	malloc
	.align		8
        /*0008*/ 	.dword	precalc_xorwow_matrix
	.align		8
        /*0010*/ 	.dword	precalc_xorwow_offset_matrix
	.align		8
        /*0018*/ 	.dword	mrg32k3aM1
	.align		8
        /*0020*/ 	.dword	mrg32k3aM2
	.align		8
        /*0028*/ 	.dword	mrg32k3aM1SubSeq
	.align		8
        /*0030*/ 	.dword	mrg32k3aM2SubSeq
	.align		8
        /*0038*/ 	.dword	mrg32k3aM1Seq
	.align		8
        /*0040*/ 	.dword	mrg32k3aM2Seq


//--------------------- .nv.constant3             --------------------------
	.section	.nv.constant3,"a",@progbits
	.align	8
.nv.constant3:
	.type		__cr_lgamma_table,@object
	.size		__cr_lgamma_table,(.L_8 - __cr_lgamma_table)
__cr_lgamma_table:
        /*0000*/ 	.byte	0x00, 0x00, 0x00, 0x00, 0x00, 0x00, 0x00, 0x00, 0x00, 0x00, 0x00, 0x00, 0x00, 0x00, 0x00, 0x00
        /*0010*/ 	.byte	0xef, 0x39, 0xfa, 0xfe, 0x42, 0x2e, 0xe6, 0x3f, 0x02, 0x20, 0x2a, 0xfa, 0x0b, 0xab, 0xfc, 0x3f
        /*0020*/ 	.byte	0xf9, 0x2c, 0x92, 0x7c, 0xa7, 0x6c, 0x09, 0x40, 0xc9, 0x79, 0x44, 0x3c, 0x64, 0x26, 0x13, 0x40
        /*0030*/ 	.byte	0xca, 0x01, 0xcf, 0x3a, 0x27, 0x51, 0x1a, 0x40, 0x30, 0xcc, 0x2d, 0xf3, 0xe1, 0x0c, 0x21, 0x40
        /*0040*/ 	.byte	0x0d, 0xb7, 0xfc, 0x82, 0x8e, 0x35, 0x25, 0x40
.L_8:


//--------------------- .text._Z13wsp_sa_kernelPiS_i --------------------------
	.section	.text._Z13wsp_sa_kernelPiS_i,"ax",@progbits
	.align	128
        .global         _Z13wsp_sa_kernelPiS_i
        .type           _Z13wsp_sa_kernelPiS_i,@function
        .size           _Z13wsp_sa_kernelPiS_i,(.L_x_41 - _Z13wsp_sa_kernelPiS_i)
        .other          _Z13wsp_sa_kernelPiS_i,@"STO_CUDA_ENTRY STV_DEFAULT"
_Z13wsp_sa_kernelPiS_i:
.text._Z13wsp_sa_kernelPiS_i:
[----:B------:R-:W0:Y:S01]  /*0000*/  LDC R1, c[0x0][0x37c] ;  /* 0x0000df00ff017b82 */ /* 0x000e220000000800 */
[----:B------:R-:W1:Y:S07]  /*0010*/  S2R R0, SR_TID.X ;  /* 0x0000000000007919 */ /* 0x000e6e0000002100 */
[----:B------:R-:W1:Y:S01]  /*0020*/  S2UR UR4, SR_CTAID.X ;  /* 0x00000000000479c3 */ /* 0x000e620000002500 */
[----:B------:R-:W2:Y:S07]  /*0030*/  LDCU UR38, c[0x0][0x390] ;  /* 0x00007200ff2677ac */ /* 0x000eae0008000800 */
[----:B------:R-:W1:Y:S02]  /*0040*/  LDC R25, c[0x0][0x360] ;  /* 0x0000d800ff197b82 */ /* 0x000e640000000800 */
[----:B-1----:R-:W-:-:S05]  /*0050*/  IMAD R25, R25, UR4, R0 ;  /* 0x0000000419197c24 */ /* 0x002fca000f8e0200 */
[----:B--2---:R-:W-:-:S13]  /*0060*/  ISETP.GT.AND P0, PT, R25, UR38, PT ;  /* 0x0000002619007c0c */ /* 0x004fda000bf04270 */
[----:B0-----:R-:W-:Y:S05]  /*0070*/  @P0 EXIT ;  /* 0x000000000000094d */ /* 0x001fea0003800000 */
[----:B------:R-:W-:Y:S01]  /*0080*/  MOV R6, 0x0 ;  /* 0x0000000000067802 */ /* 0x000fe20000000f00 */
[----:B------:R-:W-:Y:S01]  /*0090*/  UIADD3 UR38, UPT, UPT, UR38, 0x1, URZ ;  /* 0x0000000126267890 */ /* 0x000fe2000fffe0ff */
[----:B------:R-:W-:Y:S01]  /*00a0*/  IMAD.MOV.U32 R9, RZ, RZ, -0x266e14b1 ;  /* 0xd991eb4fff097424 */ /* 0x000fe200078e00ff */
[C---:B------:R-:W-:Y:S01]  /*00b0*/  ISETP.GT.AND P0, PT, R25.reuse, -0x1, PT ;  /* 0xffffffff1900780c */ /* 0x040fe20003f04270 */
[----:B------:R-:W0:Y:S01]  /*00c0*/  LDCU.64 UR36, c[0x0][0x358] ;  /* 0x00006b00ff2477ac */ /* 0x000e220008000a00 */
[----:B------:R-:W-:Y:S01]  /*00d0*/  LOP3.LUT R0, R25, 0xaad26b49, RZ, 0x3c, !PT ;  /* 0xaad26b4919007812 */ /* 0x000fe200078e3cff */
[----:B------:R-:W1:Y:S01]  /*00e0*/  LDC.64 R6, c[0x4][R6] ;  /* 0x0100000006067b82 */ /* 0x000e620000000a00 */
[----:B------:R-:W-:Y:S01]  /*00f0*/  SEL R9, R9, 0x8bf16996, P0 ;  /* 0x8bf1699609097807 */ /* 0x000fe20000000000 */
[----:B------:R-:W-:Y:S02]  /*0100*/  UIMAD.WIDE UR4, UR38, 0x4, URZ ;  /* 0x00000004260478a5 */ /* 0x000fe4000f8e02ff */
[----:B------:R-:W-:Y:S01]  /*0110*/  IMAD R0, R0, 0x4182bed5, RZ ;  /* 0x4182bed500007824 */ /* 0x000fe200078e02ff */
[C---:B------:R-:W-:Y:S01]  /*0120*/  LOP3.LUT R29, R9.reuse, 0x5491333, RZ, 0x3c, !PT ;  /* 0x05491333091d7812 */ /* 0x040fe200078e3cff */
[----:B------:R-:W-:-:S02]  /*0130*/  VIADD R24, R9, 0x1f123bb5 ;  /* 0x1f123bb509187836 */ /* 0x000fc40000000000 */
[----:B------:R-:W-:Y:S01]  /*0140*/  IMAD.U32 R3, RZ, RZ, UR5 ;  /* 0x00000005ff037e24 */ /* 0x000fe2000f8e00ff */
[----:B------:R-:W-:Y:S01]  /*0150*/  MOV R5, UR5 ;  /* 0x0000000500057c02 */ /* 0x000fe20008000f00 */
[C---:B------:R-:W-:Y:S01]  /*0160*/  IMAD.IADD R16, R0.reuse, 0x1, R9 ;  /* 0x0000000100107824 */ /* 0x040fe200078e0209 */
[C---:B------:R-:W-:Y:S01]  /*0170*/  IADD3 R23, PT, PT, R0.reuse, 0x75bcd15, RZ ;  /* 0x075bcd1500177810 */ /* 0x040fe20007ffe0ff */
[----:B------:R-:W-:Y:S01]  /*0180*/  IMAD.U32 R2, RZ, RZ, UR4 ;  /* 0x00000004ff027e24 */ /* 0x000fe2000f8e00ff */
[----:B------:R-:W-:Y:S01]  /*0190*/  MOV R5, R3 ;  /* 0x0000000300057202 */ /* 0x000fe20000000f00 */
[----:B------:R-:W-:Y:S01]  /*01a0*/  IMAD.U32 R4, RZ, RZ, UR4 ;  /* 0x00000004ff047e24 */ /* 0x000fe2000f8e00ff */
[C---:B------:R-:W-:Y:S01]  /*01b0*/  LOP3.LUT R22, R0.reuse, 0x159a55e5, RZ, 0x3c, !PT ;  /* 0x159a55e500167812 */ /* 0x040fe200078e3cff */
[----:B------:R-:W-:Y:S02]  /*01c0*/  VIADD R27, R0, 0x583f19 ;  /* 0x00583f19001b7836 */ /* 0x000fe40000000000 */
[----:B0-----:R-:W-:-:S07]  /*01d0*/  VIADD R2, R16, 0x64f0c9 ;  /* 0x0064f0c910027836 */ /* 0x001fce0000000000 */
[----:B------:R-:W-:-:S07]  /*01e0*/  LEPC R20, `(.L_x_0) ;  /* 0x000000001014794e */ /* 0x000fce0000000000 */
[----:B-1----:R-:W-:Y:S05]  /*01f0*/  CALL.ABS.NOINC R6 ;  /* 0x0000000006007343 */ /* 0x002fea0003c00000 */
.L_x_0:
[----:B------:R-:W0:Y:S01]  /*0200*/  LDCU UR4, c[0x0][0x390] ;  /* 0x00007200ff0477ac */ /* 0x000e220008000800 */
[----:B------:R-:W-:Y:S01]  /*0210*/  MOV R18, R4 ;  /* 0x0000000400127202 */ /* 0x000fe20000000f00 */
[----:B------:R-:W-:-:S05]  /*0220*/  IMAD.MOV.U32 R19, RZ, RZ, R5 ;  /* 0x000000ffff137224 */ /* 0x000fca00078e0005 */
[----:B------:R1:W-:Y:S01]  /*0230*/  ST.E desc[UR36][R18.64], RZ ;  /* 0x000000ff12007985 */ /* 0x0003e2000c101924 */
[----:B0-----:R-:W-:-:S05]  /*0240*/  IMAD.U32 R0, RZ, RZ, UR4 ;  /* 0x00000004ff007e24 */ /* 0x001fca000f8e00ff */
[----:B------:R-:W-:-:S13]  /*0250*/  ISETP.GE.AND P0, PT, R0, 0x1, PT ;  /* 0x000000010000780c */ /* 0x000fda0003f06270 */
[----:B-1----:R-:W-:Y:S05]  /*0260*/  @!P0 BRA `(.L_x_1) ;  /* 0x00000004009c8947 */ /* 0x002fea0003800000 */
[C---:B------:R-:W-:Y:S02]  /*0270*/  IADD3 R3, PT, PT, R0.reuse, -0x1, RZ ;  /* 0xffffffff00037810 */ /* 0x040fe40007ffe0ff */
[----:B------:R-:W-:Y:S02]  /*0280*/  LOP3.LUT R10, R0, 0xf, RZ, 0xc0, !PT ;  /* 0x0000000f000a7812 */ /* 0x000fe400078ec0ff */
[----:B------:R-:W-:Y:S01]  /*0290*/  ISETP.GE.U32.AND P1, PT, R3, 0xf, PT ;  /* 0x0000000f0300780c */ /* 0x000fe20003f26070 */
[----:B------:R-:W-:Y:S01]  /*02a0*/  IMAD.MOV.U32 R3, RZ, RZ, RZ ;  /* 0x000000ffff037224 */ /* 0x000fe200078e00ff */
[----:B------:R-:W-:-:S11]  /*02b0*/  ISETP.NE.AND P2, PT, R10, RZ, PT ;  /* 0x000000ff0a00720c */ /* 0x000fd60003f45270 */
[----:B------:R-:W-:Y:S05]  /*02c0*/  @!P1 BRA `(.L_x_2) ;  /* 0x0000000000b09947 */ /* 0x000fea0003800000 */
[----:B------:R-:W-:Y:S01]  /*02d0*/  IADD3 R8, P1, PT, R18, 0x20, RZ ;  /* 0x0000002012087810 */ /* 0x000fe20007f3e0ff */
[----:B------:R-:W-:Y:S01]  /*02e0*/  BSSY.RECONVERGENT B0, `(.L_x_2) ;  /* 0x000002a000007945 */ /* 0x000fe20003800200 */
[----:B------:R-:W-:Y:S01]  /*02f0*/  LOP3.LUT R3, R0, 0x7ffffff0, RZ, 0xc0, !PT ;  /* 0x7ffffff000037812 */ /* 0x000fe200078ec0ff */
[----:B------:R-:W-:Y:S01]  /*0300*/  IMAD.MOV.U32 R6, RZ, RZ, RZ ;  /* 0x000000ffff067224 */ /* 0x000fe200078e00ff */
[----:B------:R-:W-:-:S09]  /*0310*/  IADD3.X R17, PT, PT, RZ, R19, RZ, P1, !PT ;  /* 0x00000013ff117210 */ /* 0x000fd20000ffe4ff */
.L_x_3:
[----:B------:R-:W-:Y:S01]  /*0320*/  IMAD.MOV.U32 R4, RZ, RZ, R8 ;  /* 0x000000ffff047224 */ /* 0x000fe200078e0008 */
[C---:B------:R-:W-:Y:S01]  /*0330*/  IADD3 R7, PT, PT, R6.reuse, 0x1, RZ ;  /* 0x0000000106077810 */ /* 0x040fe20007ffe0ff */
[----:B------:R-:W-:Y:S01]  /*0340*/  IMAD.MOV.U32 R5, RZ, RZ, R17 ;  /* 0x000000ffff057224 */ /* 0x000fe200078e0011 */
[C---:B------:R-:W-:Y:S01]  /*0350*/  IADD3 R13, PT, PT, R6.reuse, 0x4, RZ ;  /* 0x00000004060d7810 */ /* 0x040fe20007ffe0ff */
[C---:B------:R-:W-:Y:S01]  /*0360*/  VIADD R9, R6.reuse, 0x2 ;  /* 0x0000000206097836 */ /* 0x040fe20000000000 */
[C---:B------:R-:W-:Y:S01]  /*0370*/  IADD3 R21, PT, PT, R6.reuse, 0x7, RZ ;  /* 0x0000000706157810 */ /* 0x040fe20007ffe0ff */
[C---:B------:R-:W-:Y:S01]  /*0380*/  VIADD R11, R6.reuse, 0x3 ;  /* 0x00000003060b7836 */ /* 0x040fe20000000000 */
[----:B------:R0:W-:Y:S01]  /*0390*/  ST.E desc[UR36][R4.64+-0x18], R7 ;  /* 0xffffe80704007985 */ /* 0x0001e2000c101924 */
[C---:B------:R-:W-:Y:S01]  /*03a0*/  VIADD R15, R6.reuse, 0x5 ;  /* 0x00000005060f7836 */ /* 0x040fe20000000000 */
[C---:B------:R-:W-:Y:S01]  /*03b0*/  IADD3 R35, PT, PT, R6.reuse, 0xa, RZ ;  /* 0x0000000a06237810 */ /* 0x040fe20007ffe0ff */
[C---:B------:R-:W-:Y:S01]  /*03c0*/  VIADD R31, R6.reuse, 0x8 ;  /* 0x00000008061f7836 */ /* 0x040fe20000000000 */
[----:B------:R1:W-:Y:S01]  /*03d0*/  ST.E desc[UR36][R4.64+-0x14], R9 ;  /* 0xffffec0904007985 */ /* 0x0003e2000c101924 */
[----:B------:R-:W-:Y:S01]  /*03e0*/  VIADD R33, R6, 0x9 ;  /* 0x0000000906217836 */ /* 0x000fe20000000000 */
[----:B------:R-:W-:Y:S01]  /*03f0*/  IADD3 R8, P3, PT, R4, 0x40, RZ ;  /* 0x0000004004087810 */ /* 0x000fe20007f7e0ff */
[C---:B------:R-:W-:Y:S01]  /*0400*/  VIADD R17, R6.reuse, 0x6 ;  /* 0x0000000606117836 */ /* 0x040fe20000000000 */
[----:B------:R2:W-:Y:S04]  /*0410*/  ST.E desc[UR36][R4.64+-0x10], R11 ;  /* 0xfffff00b04007985 */ /* 0x0005e8000c101924 */
[----:B------:R3:W-:Y:S01]  /*0420*/  ST.E desc[UR36][R4.64+-0xc], R13 ;  /* 0xfffff40d04007985 */ /* 0x0007e2000c101924 */
[----:B0-----:R-:W-:-:S03]  /*0430*/  VIADD R7, R6, 0xb ;  /* 0x0000000b06077836 */ /* 0x001fc60000000000 */
[----:B------:R0:W-:Y:S01]  /*0440*/  ST.E desc[UR36][R4.64+-0x8], R15 ;  /* 0xfffff80f04007985 */ /* 0x0001e2000c101924 */
[C---:B-1----:R-:W-:Y:S01]  /*0450*/  VIADD R9, R6.reuse, 0xc ;  /* 0x0000000c06097836 */ /* 0x042fe20000000000 */
[C---:B--2---:R-:W-:Y:S02]  /*0460*/  IADD3 R11, PT, PT, R6.reuse, 0xd, RZ ;  /* 0x0000000d060b7810 */ /* 0x044fe40007ffe0ff */
[----:B------:R-:W-:Y:S01]  /*0470*/  ST.E desc[UR36][R4.64], R21 ;  /* 0x0000001504007985 */ /* 0x000fe2000c101924 */
[----:B---3--:R-:W-:-:S03]  /*0480*/  VIADD R13, R6, 0xe ;  /* 0x0000000e060d7836 */ /* 0x008fc60000000000 */
[----:B------:R-:W-:Y:S01]  /*0490*/  ST.E desc[UR36][R4.64+0x4], R31 ;  /* 0x0000041f04007985 */ /* 0x000fe2000c101924 */
[----:B0-----:R-:W-:-:S03]  /*04a0*/  VIADD R15, R6, 0xf ;  /* 0x0000000f060f7836 */ /* 0x001fc60000000000 */
[----:B------:R-:W-:Y:S04]  /*04b0*/  ST.E desc[UR36][R4.64+0x8], R33 ;  /* 0x0000082104007985 */ /* 0x000fe8000c101924 */
[----:B------:R-:W-:Y:S04]  /*04c0*/  ST.E desc[UR36][R4.64+0xc], R35 ;  /* 0x00000c2304007985 */ /* 0x000fe8000c101924 */
[----:B------:R-:W-:Y:S04]  /*04d0*/  ST.E desc[UR36][R4.64+0x10], R7 ;  /* 0x0000100704007985 */ /* 0x000fe8000c101924 */
[----:B------:R-:W-:Y:S04]  /*04e0*/  ST.E desc[UR36][R4.64+0x14], R9 ;  /* 0x0000140904007985 */ /* 0x000fe8000c101924 */
[----:B------:R-:W-:Y:S04]  /*04f0*/  ST.E desc[UR36][R4.64+0x18], R11 ;  /* 0x0000180b04007985 */ /* 0x000fe8000c101924 */
[----:B------:R-:W-:Y:S04]  /*0500*/  ST.E desc[UR36][R4.64+0x1c], R13 ;  /* 0x00001c0d04007985 */ /* 0x000fe8000c101924 */
[----:B------:R-:W-:Y:S04]  /*0510*/  ST.E desc[UR36][R4.64+0x20], R15 ;  /* 0x0000200f04007985 */ /* 0x000fe8000c101924 */
[----:B------:R0:W-:Y:S04]  /*0520*/  ST.E desc[UR36][R4.64+-0x1c], R6 ;  /* 0xffffe40604007985 */ /* 0x0001e8000c101924 */
[----:B------:R1:W-:Y:S01]  /*0530*/  ST.E desc[UR36][R4.64+-0x4], R17 ;  /* 0xfffffc1104007985 */ /* 0x0003e2000c101924 */
[----:B0-----:R-:W-:-:S04]  /*0540*/  IADD3 R6, PT, PT, R6, 0x10, RZ ;  /* 0x0000001006067810 */ /* 0x001fc80007ffe0ff */
[----:B------:R-:W-:Y:S01]  /*0550*/  ISETP.NE.AND P1, PT, R6, R3, PT ;  /* 0x000000030600720c */ /* 0x000fe20003f25270 */
[----:B-1----:R-:W-:-:S12]  /*0560*/  IMAD.X R17, RZ, RZ, R5, P3 ;  /* 0x000000ffff117224 */ /* 0x002fd800018e0605 */
[----:B------:R-:W-:Y:S05]  /*0570*/  @P1 BRA `(.L_x_3) ;  /* 0xfffffffc00681947 */ /* 0x000fea000383ffff */
[----:B------:R-:W-:Y:S05]  /*0580*/  BSYNC.RECONVERGENT B0 ;  /* 0x0000000000007941 */ /* 0x000fea0003800200 */
.L_x_2:
[----:B------:R-:W-:Y:S04]  /*0590*/  BSSY.RECONVERGENT B0, `(.L_x_1) ;  /* 0x0000034000007945 */ /* 0x000fe80003800200 */
[----:B------:R-:W-:Y:S05]  /*05a0*/  @!P2 BRA `(.L_x_4) ;  /* 0x0000000000c8a947 */ /* 0x000fea0003800000 */
[----:B------:R-:W-:Y:S02]  /*05b0*/  ISETP.GE.U32.AND P1, PT, R10, 0x8, PT ;  /* 0x000000080a00780c */ /* 0x000fe40003f26070 */
[----:B------:R-:W-:-:S04]  /*05c0*/  LOP3.LUT R8, R0, 0x7, RZ, 0xc0, !PT ;  /* 0x0000000700087812 */ /* 0x000fc800078ec0ff */
[----:B------:R-:W-:-:S07]  /*05d0*/  ISETP.NE.AND P2, PT, R8, RZ, PT ;  /* 0x000000ff0800720c */ /* 0x000fce0003f45270 */
[----:B------:R-:W-:Y:S06]  /*05e0*/  @!P1 BRA `(.L_x_5) ;  /* 0x0000000000449947 */ /* 0x000fec0003800000 */
[C---:B------:R-:W-:Y:S01]  /*05f0*/  VIADD R7, R3.reuse, 0x1 ;  /* 0x0000000103077836 */ /* 0x040fe20000000000 */
[C---:B------:R-:W-:Y:S01]  /*0600*/  IADD3 R9, PT, PT, R3.reuse, 0x2, RZ ;  /* 0x0000000203097810 */ /* 0x040fe20007ffe0ff */
[C---:B------:R-:W-:Y:S01]  /*0610*/  IMAD.WIDE.U32 R4, R3.reuse, 0x4, R18 ;  /* 0x0000000403047825 */ /* 0x040fe200078e0012 */
[----:B------:R-:W-:-:S03]  /*0620*/  IADD3 R15, PT, PT, R3, 0x5, RZ ;  /* 0x00000005030f7810 */ /* 0x000fc60007ffe0ff */
[C---:B------:R-:W-:Y:S01]  /*0630*/  VIADD R11, R3.reuse, 0x3 ;  /* 0x00000003030b7836 */ /* 0x040fe20000000000 */
[----:B------:R-:W-:Y:S01]  /*0640*/  ST.E desc[UR36][R4.64+0x8], R7 ;  /* 0x0000080704007985 */ /* 0x000fe2000c101924 */
[C---:B------:R-:W-:Y:S02]  /*0650*/  VIADD R13, R3.reuse, 0x4 ;  /* 0x00000004030d7836 */ /* 0x040fe40000000000 */
[C---:B------:R-:W-:Y:S01]  /*0660*/  VIADD R17, R3.reuse, 0x6 ;  /* 0x0000000603117836 */ /* 0x040fe20000000000 */
[----:B------:R-:W-:Y:S01]  /*0670*/  ST.E desc[UR36][R4.64+0xc], R9 ;  /* 0x00000c0904007985 */ /* 0x000fe2000c101924 */
[----:B------:R-:W-:-:S03]  /*0680*/  VIADD R21, R3, 0x7 ;  /* 0x0000000703157836 */ /* 0x000fc60000000000 */
[----:B------:R-:W-:Y:S04]  /*0690*/  ST.E desc[UR36][R4.64+0x10], R11 ;  /* 0x0000100b04007985 */ /* 0x000fe8000c101924 */
[----:B------:R-:W-:Y:S04]  /*06a0*/  ST.E desc[UR36][R4.64+0x14], R13 ;  /* 0x0000140d04007985 */ /* 0x000fe8000c101924 */
[----:B------:R-:W-:Y:S04]  /*06b0*/  ST.E desc[UR36][R4.64+0x18], R15 ;  /* 0x0000180f04007985 */ /* 0x000fe8000c101924 */
[----:B------:R-:W-:Y:S04]  /*06c0*/  ST.E desc[UR36][R4.64+0x1c], R17 ;  /* 0x00001c1104007985 */ /* 0x000fe8000c101924 */
[----:B------:R-:W-:Y:S04]  /*06d0*/  ST.E desc[UR36][R4.64+0x20], R21 ;  /* 0x0000201504007985 */ /* 0x000fe8000c101924 */
[----:B------:R0:W-:Y:S02]  /*06e0*/  ST.E desc[UR36][R4.64+0x4], R3 ;  /* 0x0000040304007985 */ /* 0x0001e4000c101924 */
[----:B0-----:R-:W-:-:S07]  /*06f0*/  IADD3 R3, PT, PT, R3, 0x8, RZ ;  /* 0x0000000803037810 */ /* 0x001fce0007ffe0ff */
.L_x_5:
[----:B------:R-:W-:Y:S05]  /*0700*/  @!P2 BRA `(.L_x_4) ;  /* 0x000000000070a947 */ /* 0x000fea0003800000 */
[----:B------:R-:W-:Y:S02]  /*0710*/  ISETP.GE.U32.AND P1, PT, R8, 0x4, PT ;  /* 0x000000040800780c */ /* 0x000fe40003f26070 */
[----:B------:R-:W-:-:S04]  /*0720*/  LOP3.LUT R6, R0, 0x3, RZ, 0xc0, !PT ;  /* 0x0000000300067812 */ /* 0x000fc800078ec0ff */
[----:B------:R-:W-:-:S07]  /*0730*/  ISETP.NE.AND P2, PT, R6, RZ, PT ;  /* 0x000000ff0600720c */ /* 0x000fce0003f45270 */
[----:B------:R-:W-:Y:S06]  /*0740*/  @!P1 BRA `(.L_x_6) ;  /* 0x0000000000249947 */ /* 0x000fec0003800000 */
[C---:B------:R-:W-:Y:S01]  /*0750*/  VIADD R7, R3.reuse, 0x1 ;  /* 0x0000000103077836 */ /* 0x040fe20000000000 */
[C---:B------:R-:W-:Y:S01]  /*0760*/  IADD3 R11, PT, PT, R3.reuse, 0x3, RZ ;  /* 0x00000003030b7810 */ /* 0x040fe20007ffe0ff */
[----:B------:R-:W-:-:S04]  /*0770*/  IMAD.WIDE.U32 R4, R3, 0x4, R18 ;  /* 0x0000000403047825 */ /* 0x000fc800078e0012 */
[C---:B------:R-:W-:Y:S01]  /*0780*/  VIADD R9, R3.reuse, 0x2 ;  /* 0x0000000203097836 */ /* 0x040fe20000000000 */
[----:B------:R-:W-:Y:S04]  /*0790*/  ST.E desc[UR36][R4.64+0x8], R7 ;  /* 0x0000080704007985 */ /* 0x000fe8000c101924 */
[----:B------:R-:W-:Y:S04]  /*07a0*/  ST.E desc[UR36][R4.64+0xc], R9 ;  /* 0x00000c0904007985 */ /* 0x000fe8000c101924 */
[----:B------:R-:W-:Y:S04]  /*07b0*/  ST.E desc[UR36][R4.64+0x10], R11 ;  /* 0x0000100b04007985 */ /* 0x000fe8000c101924 */
[----:B------:R0:W-:Y:S02]  /*07c0*/  ST.E desc[UR36][R4.64+0x4], R3 ;  /* 0x0000040304007985 */ /* 0x0001e4000c101924 */
[----:B0-----:R-:W-:-:S07]  /*07d0*/  VIADD R3, R3, 0x4 ;  /* 0x0000000403037836 */ /* 0x001fce0000000000 */
.L_x_6:
[----:B------:R-:W-:Y:S05]  /*07e0*/  @!P2 BRA `(.L_x_4) ;  /* 0x000000000038a947 */ /* 0x000fea0003800000 */
[----:B------:R-:W-:-:S04]  /*07f0*/  IMAD.WIDE.U32 R4, R3, 0x4, R18 ;  /* 0x0000000403047825 */ /* 0x000fc800078e0012 */
[----:B------:R-:W-:Y:S01]  /*0800*/  IMAD.MOV R6, RZ, RZ, -R6 ;  /* 0x000000ffff067224 */ /* 0x000fe200078e0a06 */
[----:B------:R-:W-:-:S04]  /*0810*/  IADD3 R8, P1, PT, R4, 0x4, RZ ;  /* 0x0000000404087810 */ /* 0x000fc80007f3e0ff */
[----:B------:R-:W-:-:S09]  /*0820*/  IADD3.X R9, PT, PT, RZ, R5, RZ, P1, !PT ;  /* 0x00000005ff097210 */ /* 0x000fd20000ffe4ff */
.L_x_7:
[----:B------:R-:W-:Y:S01]  /*0830*/  IADD3 R6, PT, PT, R6, 0x1, RZ ;  /* 0x0000000106067810 */ /* 0x000fe20007ffe0ff */
[----:B------:R-:W-:Y:S01]  /*0840*/  IMAD.MOV.U32 R4, RZ, RZ, R8 ;  /* 0x000000ffff047224 */ /* 0x000fe200078e0008 */
[----:B------:R-:W-:Y:S01]  /*0850*/  IADD3 R8, P2, PT, R8, 0x4, RZ ;  /* 0x0000000408087810 */ /* 0x000fe20007f5e0ff */
[--C-:B------:R-:W-:Y:S01]  /*0860*/  IMAD.MOV.U32 R5, RZ, RZ, R9.reuse ;  /* 0x000000ffff057224 */ /* 0x100fe200078e0009 */
[----:B------:R-:W-:Y:S01]  /*0870*/  ISETP.NE.AND P1, PT, R6, RZ, PT ;  /* 0x000000ff0600720c */ /* 0x000fe20003f25270 */
[----:B------:R-:W-:Y:S02]  /*0880*/  VIADD R7, R3, 0x1 ;  /* 0x0000000103077836 */ /* 0x000fe40000000000 */
[----:B------:R-:W-:Y:S01]  /*0890*/  IMAD.X R9, RZ, RZ, R9, P2 ;  /* 0x000000ffff097224 */ /* 0x000fe200010e0609 */
[----:B------:R0:W-:Y:S02]  /*08a0*/  ST.E desc[UR36][R4.64], R3 ;  /* 0x0000000304007985 */ /* 0x0001e4000c101924 */
[----:B0-----:R-:W-:-:S07]  /*08b0*/  MOV R3, R7 ;  /* 0x0000000700037202 */ /* 0x001fce0000000f00 */
[----:B------:R-:W-:Y:S05]  /*08c0*/  @P1 BRA `(.L_x_7) ;  /* 0xfffffffc00d81947 */ /* 0x000fea000383ffff */
.L_x_4:
[----:B------:R-:W-:Y:S05]  /*08d0*/  BSYNC.RECONVERGENT B0 ;  /* 0x0000000000007941 */ /* 0x000fea0003800200 */
.L_x_1:
[----:B------:R-:W-:Y:S01]  /*08e0*/  IMAD.WIDE R4, R25, 0x4, R18 ;  /* 0x0000000419047825 */ /* 0x000fe200078e0212 */
[----:B------:R-:W2:Y:S04]  /*08f0*/  LD.E R7, desc[UR36][R18.64+0x4] ;  /* 0x0000042412077980 */ /* 0x000ea8000c101900 */
[----:B------:R-:W3:Y:S01]  /*0900*/  LD.E R3, desc[UR36][R4.64+0x4] ;  /* 0x0000042404037980 */ /* 0x000ee2000c101900 */
[----:B------:R-:W-:-:S03]  /*0910*/  ISETP.GE.AND P1, PT, R0, 0x2, PT ;  /* 0x000000020000780c */ /* 0x000fc60003f26270 */
[----:B--2---:R0:W-:Y:S04]  /*0920*/  ST.E desc[UR36][R4.64+0x4], R7 ;  /* 0x0000040704007985 */ /* 0x0041e8000c101924 */
[----:B---3--:R0:W-:Y:S06]  /*0930*/  ST.E desc[UR36][R18.64+0x4], R3 ;  /* 0x0000040312007985 */ /* 0x0081ec000c101924 */
[----:B------:R-:W-:Y:S05]  /*0940*/  @!P1 BRA `(.L_x_8) ;  /* 0x0000002000589947 */ /* 0x000fea0003800000 */
[----:B------:R-:W1:Y:S01]  /*0950*/  LDCU UR4, c[0x0][0x390] ;  /* 0x00007200ff0477ac */ /* 0x000e620008000800 */
[C---:B0-----:R-:W-:Y:S02]  /*0960*/  VIADD R3, R0.reuse, 0xfffffffe ;  /* 0xfffffffe00037836 */ /* 0x041fe40000000000 */
[----:B------:R-:W-:-:S03]  /*0970*/  VIADD R10, R0, 0xffffffff ;  /* 0xffffffff000a7836 */ /* 0x000fc60000000000 */
[----:B------:R-:W-:Y:S02]  /*0980*/  ISETP.GE.U32.AND P1, PT, R3, 0x7, PT ;  /* 0x000000070300780c */ /* 0x000fe40003f26070 */
[----:B------:R-:W-:Y:S02]  /*0990*/  MOV R3, R27 ;  /* 0x0000001b00037202 */ /* 0x000fe40000000f00 */
[----:B------:R-:W-:Y:S01]  /*09a0*/  LOP3.LUT R17, R10, 0x7, RZ, 0xc0, !PT ;  /* 0x000000070a117812 */ /* 0x000fe200078ec0ff */
[----:B-1----:R-:W-:-:S08]  /*09b0*/  IMAD.U32 R11, RZ, RZ, UR4 ;  /* 0x00000004ff0b7e24 */ /* 0x002fd0000f8e00ff */
[----:B------:R-:W-:Y:S05]  /*09c0*/  @!P1 BRA `(.L_x_9) ;  /* 0x00000010002c9947 */ /* 0x000fea0003800000 */
[----:B------:R-:W-:Y:S01]  /*09d0*/  LOP3.LUT R13, R10, 0xfffffff8, RZ, 0xc0, !PT ;  /* 0xfffffff80a0d7812 */ /* 0x000fe200078ec0ff */
[----:B------:R-:W-:Y:S01]  /*09e0*/  BSSY.RECONVERGENT B0, `(.L_x_10) ;  /* 0x0000106000007945 */ /* 0x000fe20003800200 */
[----:B------:R-:W-:Y:S01]  /*09f0*/  VIADD R12, R16, 0x912ef1 ;  /* 0x00912ef1100c7836 */ /* 0x000fe20000000000 */
[----:B------:R-:W-:Y:S02]  /*0a00*/  IADD3 R11, PT, PT, R0, -0x4, RZ ;  /* 0xfffffffc000b7810 */ /* 0x000fe40007ffe0ff */
[----:B------:R-:W-:-:S07]  /*0a10*/  IMAD.MOV R13, RZ, RZ, -R13 ;  /* 0x000000ffff0d7224 */ /* 0x000fce00078e0a0d */
.L_x_11:
[----:B0-----:R-:W-:Y:S01]  /*0a20*/  VIADD R5, R11, 0x3 ;  /* 0x000000030b057836 */ /* 0x001fe20000000000 */
[----:B------:R-:W-:Y:S01]  /*0a30*/  SHF.R.U32.HI R2, RZ, 0x2, R23 ;  /* 0x00000002ff027819 */ /* 0x000fe20000011617 */
[----:B------:R-:W-:Y:S02]  /*0a40*/  IMAD.SHL.U32 R4, R27, 0x10, RZ ;  /* 0x000000101b047824 */ /* 0x000fe400078e00ff */
[----:B------:R-:W0:Y:S01]  /*0a50*/  I2F.U32.RP R8, R5 ;  /* 0x0000000500087306 */ /* 0x000e220000209000 */
[----:B------:R-:W-:Y:S01]  /*0a60*/  LOP3.LUT R2, R2, R23, RZ, 0x3c, !PT ;  /* 0x0000001702027212 */ /* 0x000fe200078e3cff */
[----:B------:R-:W-:Y:S01]  /*0a70*/  IMAD.MOV R9, RZ, RZ, -R5 ;  /* 0x000000ffff097224 */ /* 0x000fe200078e0a05 */
[----:B------:R-:W-:Y:S01]  /*0a80*/  ISETP.NE.U32.AND P2, PT, R5, RZ, PT ;  /* 0x000000ff0500720c */ /* 0x000fe20003f45070 */
[----:B------:R-:W-:Y:S01]  /*0a90*/  VIADD R15, R12, 0xffd3c1d8 ;  /* 0xffd3c1d80c0f7836 */ /* 0x000fe20000000000 */
[----:B------:R-:W-:-:S04]  /*0aa0*/  SHF.L.U32 R6, R2, 0x1, RZ ;  /* 0x0000000102067819 */ /* 0x000fc800000006ff */
[----:B------:R-:W-:-:S04]  /*0ab0*/  LOP3.LUT R7, R27, R4, R6, 0x96, !PT ;  /* 0x000000041b077212 */ /* 0x000fc800078e9606 */
[----:B------:R-:W-:Y:S01]  /*0ac0*/  LOP3.LUT R14, R7, R2, RZ, 0x3c, !PT ;  /* 0x00000002070e7212 */ /* 0x000fe200078e3cff */
[----:B------:R-:W-:Y:S01]  /*0ad0*/  IMAD.MOV.U32 R2, RZ, RZ, RZ ;  /* 0x000000ffff027224 */ /* 0x000fe200078e00ff */
[----:B0-----:R-:W0:Y:S02]  /*0ae0*/  MUFU.RCP R8, R8 ;  /* 0x0000000800087308 */ /* 0x001e240000001000 */
[----:B0-----:R-:W-:-:S06]  /*0af0*/  IADD3 R3, PT, PT, R8, 0xffffffe, RZ ;  /* 0x0ffffffe08037810 */ /* 0x001fcc0007ffe0ff */
[----:B------:R-:W0:Y:S02]  /*0b00*/  F2I.FTZ.U32.TRUNC.NTZ R3, R3 ;  /* 0x0000000300037305 */ /* 0x000e24000021f000 */
[----:B0-----:R-:W-:-:S04]  /*0b10*/  IMAD R9, R9, R3, RZ ;  /* 0x0000000309097224 */ /* 0x001fc800078e02ff */
[----:B------:R-:W-:Y:S01]  /*0b20*/  IMAD.HI.U32 R3, R3, R9, R2 ;  /* 0x0000000903037227 */ /* 0x000fe200078e0002 */
[----:B------:R-:W-:Y:S02]  /*0b30*/  IADD3 R2, PT, PT, R15, 0x587c5, R14 ;  /* 0x000587c50f027810 */ /* 0x000fe40007ffe00e */
[----:B------:R-:W-:-:S03]  /*0b40*/  IADD3 R9, PT, PT, R11, 0x4, RZ ;  /* 0x000000040b097810 */ /* 0x000fc60007ffe0ff */
[----:B------:R-:W-:-:S04]  /*0b50*/  IMAD.HI.U32 R3, R3, R2, RZ ;  /* 0x0000000203037227 */ /* 0x000fc800078e00ff */
[----:B------:R-:W-:Y:S01]  /*0b60*/  IMAD.WIDE.U32 R8, R9, 0x4, R18 ;  /* 0x0000000409087825 */ /* 0x000fe200078e0012 */
[----:B------:R-:W-:-:S04]  /*0b70*/  IADD3 R3, PT, PT, -R3, RZ, RZ ;  /* 0x000000ff03037210 */ /* 0x000fc80007ffe1ff */
[----:B------:R-:W2:Y:S01]  /*0b80*/  LD.E R31, desc[UR36][R8.64] ;  /* 0x00000024081f7980 */ /* 0x000ea2000c101900 */
[----:B------:R-:W-:-:S05]  /*0b90*/  IMAD R2, R5, R3, R2 ;  /* 0x0000000305027224 */ /* 0x000fca00078e0202 */
[----:B------:R-:W-:-:S13]  /*0ba0*/  ISETP.GE.U32.AND P1, PT, R2, R5, PT ;  /* 0x000000050200720c */ /* 0x000fda0003f26070 */
[----:B------:R-:W-:-:S05]  /*0bb0*/  @P1 IMAD.IADD R2, R2, 0x1, -R5 ;  /* 0x0000000102021824 */ /* 0x000fca00078e0a05 */
[----:B------:R-:W-:-:S13]  /*0bc0*/  ISETP.GE.U32.AND P1, PT, R2, R5, PT ;  /* 0x000000050200720c */ /* 0x000fda0003f26070 */
[----:B------:R-:W-:Y:S01]  /*0bd0*/  @P1 IMAD.IADD R2, R2, 0x1, -R5 ;  /* 0x0000000102021824 */ /* 0x000fe200078e0a05 */
[----:B------:R-:W-:-:S05]  /*0be0*/  @!P2 LOP3.LUT R2, RZ, R5, RZ, 0x33, !PT ;  /* 0x00000005ff02a212 */ /* 0x000fca00078e33ff */
[----:B------:R-:W-:-:S05]  /*0bf0*/  IMAD.WIDE.U32 R6, R2, 0x4, R18 ;  /* 0x0000000402067825 */ /* 0x000fca00078e0012 */
[----:B------:R-:W3:Y:S01]  /*0c00*/  LD.E R33, desc[UR36][R6.64+0x8] ;  /* 0x0000082406217980 */ /* 0x000ee2000c101900 */
[----:B------:R-:W-:-:S04]  /*0c10*/  VIADD R21, R11, 0x2 ;  /* 0x000000020b157836 */ /* 0x000fc80000000000 */
[----:B------:R-:W0:Y:S01]  /*0c20*/  I2F.U32.RP R4, R21 ;  /* 0x0000001500047306 */ /* 0x000e220000209000 */
[----:B------:R-:W-:-:S07]  /*0c30*/  SHF.R.U32.HI R23, RZ, 0x2, R22 ;  /* 0x00000002ff177819 */ /* 0x000fce0000011616 */
[----:B0-----:R-:W0:Y:S01]  /*0c40*/  MUFU.RCP R4, R4 ;  /* 0x0000000400047308 */ /* 0x001e220000001000 */
[----:B------:R-:W-:Y:S01]  /*0c50*/  LOP3.LUT R23, R23, R22, RZ, 0x3c, !PT ;  /* 0x0000001617177212 */ /* 0x000fe200078e3cff */
[----:B------:R-:W-:-:S04]  /*0c60*/  IMAD.SHL.U32 R35, R14, 0x10, RZ ;  /* 0x000000100e237824 */ /* 0x000fc800078e00ff */
[----:B------:R-:W-:Y:S02]  /*0c70*/  IMAD.SHL.U32 R2, R23, 0x2, RZ ;  /* 0x0000000217027824 */ /* 0x000fe400078e00ff */
[----:B0-----:R-:W-:-:S03]  /*0c80*/  VIADD R3, R4, 0xffffffe ;  /* 0x0ffffffe04037836 */ /* 0x001fc60000000000 */
[----:B------:R-:W-:-:S03]  /*0c90*/  LOP3.LUT R2, R14, R35, R2, 0x96, !PT ;  /* 0x000000230e027212 */ /* 0x000fc600078e9602 */
[----:B------:R-:W0:Y:S01]  /*0ca0*/  F2I.FTZ.U32.TRUNC.NTZ R3, R3 ;  /* 0x0000000300037305 */ /* 0x000e22000021f000 */
[----:B------:R-:W-:Y:S01]  /*0cb0*/  LOP3.LUT R16, R2, R23, RZ, 0x3c, !PT ;  /* 0x0000001702107212 */ /* 0x000fe200078e3cff */
[----:B------:R-:W-:Y:S01]  /*0cc0*/  HFMA2 R2, -RZ, RZ, 0, 0 ;  /* 0x00000000ff027431 */ /* 0x000fe200000001ff */
[----:B------:R-:W-:-:S05]  /*0cd0*/  IADD3 R37, PT, PT, RZ, -R21, RZ ;  /* 0x80000015ff257210 */ /* 0x000fca0007ffe0ff */
[----:B0-----:R-:W-:-:S04]  /*0ce0*/  IMAD R35, R37, R3, RZ ;  /* 0x0000000325237224 */ /* 0x001fc800078e02ff */
[----:B------:R-:W-:Y:S01]  /*0cf0*/  IMAD.HI.U32 R23, R3, R35, R2 ;  /* 0x0000002303177227 */ /* 0x000fe200078e0002 */
[----:B------:R-:W-:-:S05]  /*0d00*/  IADD3 R2, PT, PT, R15, 0xb0f8a, R16 ;  /* 0x000b0f8a0f027810 */ /* 0x000fca0007ffe010 */
[----:B------:R-:W-:-:S04]  /*0d10*/  IMAD.HI.U32 R23, R23, R2, RZ ;  /* 0x0000000217177227 */ /* 0x000fc800078e00ff */
[----:B------:R-:W-:-:S04]  /*0d20*/  IMAD.MOV R23, RZ, RZ, -R23 ;  /* 0x000000ffff177224 */ /* 0x000fc800078e0a17 */
[----:B------:R-:W-:-:S05]  /*0d30*/  IMAD R2, R21, R23, R2 ;  /* 0x0000001715027224 */ /* 0x000fca00078e0202 */
[----:B------:R-:W-:Y:S02]  /*0d40*/  ISETP.GE.U32.AND P1, PT, R2, R21, PT ;  /* 0x000000150200720c */ /* 0x000fe40003f26070 */
[----:B------:R-:W-:-:S11]  /*0d50*/  ISETP.NE.U32.AND P2, PT, R21, RZ, PT ;  /* 0x000000ff1500720c */ /* 0x000fd60003f45070 */
[----:B------:R-:W-:-:S05]  /*0d60*/  @P1 IMAD.IADD R2, R2, 0x1, -R21 ;  /* 0x0000000102021824 */ /* 0x000fca00078e0a15 */
[----:B------:R-:W-:Y:S01]  /*0d70*/  ISETP.GE.U32.AND P1, PT, R2, R21, PT ;  /* 0x000000150200720c */ /* 0x000fe20003f26070 */
[----:B------:R-:W-:-:S12]  /*0d80*/  IMAD.WIDE.U32 R4, R5, 0x4, R18 ;  /* 0x0000000405047825 */ /* 0x000fd800078e0012 */
[----:B------:R-:W-:Y:S02]  /*0d90*/  @P1 IADD3 R2, PT, PT, -R21, R2, RZ ;  /* 0x0000000215021210 */ /* 0x000fe40007ffe1ff */
[----:B------:R-:W-:-:S05]  /*0da0*/  @!P2 LOP3.LUT R2, RZ, R21, RZ, 0x33, !PT ;  /* 0x00000015ff02a212 */ /* 0x000fca00078e33ff */
[----:B------:R-:W-:Y:S01]  /*0db0*/  IMAD.WIDE.U32 R2, R2, 0x4, R18 ;  /* 0x0000000402027825 */ /* 0x000fe200078e0012 */
[----:B---3--:R-:W-:Y:S04]  /*0dc0*/  ST.E desc[UR36][R8.64], R33 ;  /* 0x0000002108007985 */ /* 0x008fe8000c101924 */
[----:B--2---:R0:W-:Y:S04]  /*0dd0*/  ST.E desc[UR36][R6.64+0x8], R31 ;  /* 0x0000081f06007985 */ /* 0x0041e8000c101924 */
[----:B------:R-:W2:Y:S04]  /*0de0*/  LD.E R26, desc[UR36][R2.64+0x8] ;  /* 0x00000824021a7980 */ /* 0x000ea8000c101900 */
[----:B------:R-:W3:Y:S01]  /*0df0*/  LD.E R37, desc[UR36][R4.64] ;  /* 0x0000002404257980 */ /* 0x000ee2000c101900 */
[----:B------:R-:W-:-:S04]  /*0e00*/  VIADD R35, R11, 0x1 ;  /* 0x000000010b237836 */ /* 0x000fc80000000000 */
[----:B------:R-:W1:Y:S08]  /*0e10*/  I2F.U32.RP R28, R35 ;  /* 0x00000023001c7306 */ /* 0x000e700000209000 */
[----:B-1----:R-:W1:Y:S01]  /*0e20*/  MUFU.RCP R28, R28 ;  /* 0x0000001c001c7308 */ /* 0x002e620000001000 */
[----:B------:R-:W-:-:S04]  /*0e30*/  SHF.R.U32.HI R20, RZ, 0x2, R24 ;  /* 0x00000002ff147819 */ /* 0x000fc80000011618 */
[----:B------:R-:W-:Y:S01]  /*0e40*/  LOP3.LUT R20, R20, R24, RZ, 0x3c, !PT ;  /* 0x0000001814147212 */ /* 0x000fe200078e3cff */
[----:B0-----:R-:W-:Y:S02]  /*0e50*/  IMAD.SHL.U32 R7, R16, 0x10, RZ ;  /* 0x0000001010077824 */ /* 0x001fe400078e00ff */
[----:B-1----:R-:W-:-:S04]  /*0e60*/  VIADD R22, R28, 0xffffffe ;  /* 0x0ffffffe1c167836 */ /* 0x002fc80000000000 */
[----:B------:R0:W1:Y:S01]  /*0e70*/  F2I.FTZ.U32.TRUNC.NTZ R23, R22 ;  /* 0x0000001600177305 */ /* 0x000062000021f000 */
[----:B------:R-:W-:Y:S01]  /*0e80*/  IMAD.SHL.U32 R6, R20, 0x2, RZ ;  /* 0x0000000214067824 */ /* 0x000fe200078e00ff */
[----:B------:R-:W-:-:S04]  /*0e90*/  IADD3 R9, PT, PT, RZ, -R35, RZ ;  /* 0x80000023ff097210 */ /* 0x000fc80007ffe0ff */
[----:B------:R-:W-:Y:S02]  /*0ea0*/  LOP3.LUT R7, R16, R7, R6, 0x96, !PT ;  /* 0x0000000710077212 */ /* 0x000fe400078e9606 */
[----:B0-----:R-:W-:Y:S02]  /*0eb0*/  MOV R22, RZ ;  /* 0x000000ff00167202 */ /* 0x001fe40000000f00 */
[----:B------:R-:W-:Y:S01]  /*0ec0*/  LOP3.LUT R20, R7, R20, RZ, 0x3c, !PT ;  /* 0x0000001407147212 */ /* 0x000fe200078e3cff */
[----:B-1----:R-:W-:-:S03]  /*0ed0*/  IMAD R9, R9, R23, RZ ;  /* 0x0000001709097224 */ /* 0x002fc600078e02ff */
[----:B------:R-:W-:Y:S01]  /*0ee0*/  IADD3 R6, PT, PT, R15, 0x10974f, R20 ;  /* 0x0010974f0f067810 */ /* 0x000fe20007ffe014 */
[----:B------:R-:W-:-:S06]  /*0ef0*/  IMAD.HI.U32 R23, R23, R9, R22 ;  /* 0x0000000917177227 */ /* 0x000fcc00078e0016 */
        /* <DEDUP_REMOVED lines=11> */
[----:B--2---:R-:W-:Y:S04]  /*0fb0*/  ST.E desc[UR36][R4.64], R26 ;  /* 0x0000001a04007985 */ /* 0x004fe8000c101924 */
[----:B---3--:R0:W-:Y:S04]  /*0fc0*/  ST.E desc[UR36][R2.64+0x8], R37 ;  /* 0x0000082502007985 */ /* 0x0081e8000c101924 */
[----:B------:R-:W2:Y:S04]  /*0fd0*/  LD.E R33, desc[UR36][R6.64+0x8] ;  /* 0x0000082406217980 */ /* 0x000ea8000c101900 */
[----:B------:R-:W3:Y:S01]  /*0fe0*/  LD.E R21, desc[UR36][R8.64] ;  /* 0x0000002408157980 */ /* 0x000ee2000c101900 */
[----:B------:R-:W1:Y:S08]  /*0ff0*/  I2F.U32.RP R23, R11 ;  /* 0x0000000b00177306 */ /* 0x000e700000209000 */
[----:B-1----:R-:W1:Y:S01]  /*1000*/  MUFU.RCP R23, R23 ;  /* 0x0000001700177308 */ /* 0x002e620000001000 */
[----:B------:R-:W-:Y:S01]  /*1010*/  SHF.R.U32.HI R22, RZ, 0x2, R29 ;  /* 0x00000002ff167819 */ /* 0x000fe2000001161d */
[----:B-1----:R-:W-:-:S06]  /*1020*/  VIADD R30, R23, 0xffffffe ;  /* 0x0ffffffe171e7836 */ /* 0x002fcc0000000000 */
[----:B------:R1:W4:Y:S01]  /*1030*/  F2I.FTZ.U32.TRUNC.NTZ R31, R30 ;  /* 0x0000001e001f7305 */ /* 0x000322000021f000 */
[----:B------:R-:W-:Y:S01]  /*1040*/  LOP3.LUT R22, R22, R29, RZ, 0x3c, !PT ;  /* 0x0000001d16167212 */ /* 0x000fe200078e3cff */
[----:B0-----:R-:W-:-:S03]  /*1050*/  IMAD.SHL.U32 R3, R20, 0x10, RZ ;  /* 0x0000001014037824 */ /* 0x001fc600078e00ff */
[----:B------:R-:W-:Y:S01]  /*1060*/  SHF.L.U32 R4, R22, 0x1, RZ ;  /* 0x0000000116047819 */ /* 0x000fe200000006ff */
[----:B-1----:R-:W-:-:S03]  /*1070*/  HFMA2 R30, -RZ, RZ, 0, 0 ;  /* 0x00000000ff1e7431 */ /* 0x002fc600000001ff */
[----:B------:R-:W-:Y:S01]  /*1080*/  LOP3.LUT R3, R20, R3, R4, 0x96, !PT ;  /* 0x0000000314037212 */ /* 0x000fe200078e9604 */
[----:B----4-:R-:W-:-:S04]  /*1090*/  IMAD.MOV R24, RZ, RZ, -R31 ;  /* 0x000000ffff187224 */ /* 0x010fc800078e0a1f */
[----:B------:R-:W-:Y:S01]  /*10a0*/  IMAD.MOV.U32 R2, RZ, RZ, R24 ;  /* 0x000000ffff027224 */ /* 0x000fe200078e0018 */
[----:B------:R-:W-:-:S03]  /*10b0*/  LOP3.LUT R23, R3, R22, RZ, 0x3c, !PT ;  /* 0x0000001603177212 */ /* 0x000fc600078e3cff */
[----:B------:R-:W-:Y:S01]  /*10c0*/  IMAD R5, R2, R11, RZ ;  /* 0x0000000b02057224 */ /* 0x000fe200078e02ff */
[----:B------:R-:W-:-:S03]  /*10d0*/  IADD3 R2, PT, PT, R15, 0x161f14, R23 ;  /* 0x00161f140f027810 */ /* 0x000fc60007ffe017 */
        /* <DEDUP_REMOVED lines=9> */
[-C--:B------:R-:W-:Y:S02]  /*1170*/  @P1 IADD3 R2, PT, PT, R2, -R11.reuse, RZ ;  /* 0x8000000b02021210 */ /* 0x080fe40007ffe0ff */
[----:B------:R-:W-:-:S05]  /*1180*/  @!P2 LOP3.LUT R2, RZ, R11, RZ, 0x33, !PT ;  /* 0x0000000bff02a212 */ /* 0x000fca00078e33ff */
[----:B------:R-:W-:Y:S01]  /*1190*/  IMAD.WIDE.U32 R2, R2, 0x4, R18 ;  /* 0x0000000402027825 */ /* 0x000fe200078e0012 */
[----:B--2---:R-:W-:Y:S04]  /*11a0*/  ST.E desc[UR36][R8.64], R33 ;  /* 0x0000002108007985 */ /* 0x004fe8000c101924 */
[----:B---3--:R0:W-:Y:S04]  /*11b0*/  ST.E desc[UR36][R6.64+0x8], R21 ;  /* 0x0000081506007985 */ /* 0x0081e8000c101924 */
        /* <DEDUP_REMOVED lines=24> */
[----:B------:R-:W-:-:S13]  /*1340*/  ISETP.GE.U32.AND P1, PT, R6, R31, PT ;  /* 0x0000001f0600720c */ /* 0x000fda0003f26070 */
[----:B------:R-:W-:Y:S02]  /*1350*/  @P1 IADD3 R6, PT, PT, -R31, R6, RZ ;  /* 0x000000061f061210 */ /* 0x000fe40007ffe1ff */
[----:B------:R-:W-:-:S05]  /*1360*/  @!P2 LOP3.LUT R6, RZ, R31, RZ, 0x33, !PT ;  /* 0x0000001fff06a212 */ /* 0x000fca00078e33ff */
[----:B------:R-:W-:-:S04]  /*1370*/  IMAD.WIDE.U32 R8, R6, 0x4, R18 ;  /* 0x0000000406087825 */ /* 0x000fc800078e0012 */
[C---:B------:R-:W-:Y:S01]  /*1380*/  IMAD.WIDE.U32 R6, R11.reuse, 0x4, R18 ;  /* 0x000000040b067825 */ /* 0x040fe200078e0012 */
        /* <DEDUP_REMOVED lines=14> */
[----:B------:R-:W-:Y:S01]  /*1470*/  LOP3.LUT R3, R22, R3, R2, 0x96, !PT ;  /* 0x0000000316037212 */ /* 0x000fe200078e9602 */
[----:B0-----:R-:W-:-:S03]  /*1480*/  HFMA2 R26, -RZ, RZ, 0, 0 ;  /* 0x00000000ff1a7431 */ /* 0x001fc600000001ff */
        /* <DEDUP_REMOVED lines=14> */
[----:B------:R-:W-:Y:S01]  /*1570*/  IMAD.WIDE.U32 R2, R31, 0x4, R18 ;  /* 0x000000041f027825 */ /* 0x000fe200078e0012 */
[----:B--2---:R0:W-:Y:S04]  /*1580*/  ST.E desc[UR36][R6.64], R33 ;  /* 0x0000002106007985 */ /* 0x0041e8000c101924 */
[----:B---3--:R1:W-:Y:S04]  /*1590*/  ST.E desc[UR36][R8.64+0x8], R29 ;  /* 0x0000081d08007985 */ /* 0x0083e8000c101924 */
[----:B------:R-:W2:Y:S04]  /*15a0*/  LD.E R37, desc[UR36][R4.64+0x8] ;  /* 0x0000082404257980 */ /* 0x000ea8000c101900 */
[----:B------:R-:W3:Y:S01]  /*15b0*/  LD.E R35, desc[UR36][R2.64] ;  /* 0x0000002402237980 */ /* 0x000ee2000c101900 */
[----:B------:R-:W-:-:S04]  /*15c0*/  VIADD R31, R11, 0xfffffffd ;  /* 0xfffffffd0b1f7836 */ /* 0x000fc80000000000 */
[----:B------:R-:W4:Y:S08]  /*15d0*/  I2F.U32.RP R28, R31 ;  /* 0x0000001f001c7306 */ /* 0x000f300000209000 */
[----:B----4-:R-:W4:Y:S01]  /*15e0*/  MUFU.RCP R28, R28 ;  /* 0x0000001c001c7308 */ /* 0x010f220000001000 */
[----:B------:R-:W-:-:S04]  /*15f0*/  SHF.R.U32.HI R14, RZ, 0x2, R16 ;  /* 0x00000002ff0e7819 */ /* 0x000fc80000011610 */
[----:B------:R-:W-:Y:S01]  /*1600*/  LOP3.LUT R14, R14, R16, RZ, 0x3c, !PT ;  /* 0x000000100e0e7212 */ /* 0x000fe200078e3cff */
[----:B0-----:R-:W-:Y:S01]  /*1610*/  IMAD.SHL.U32 R7, R24, 0x10, RZ ;  /* 0x0000001018077824 */ /* 0x001fe200078e00ff */
[----:B------:R-:W-:Y:S01]  /*1620*/  IADD3 R16, PT, PT, RZ, -R31, RZ ;  /* 0x8000001fff107210 */ /* 0x000fe20007ffe0ff */
[----:B----4-:R-:W-:-:S04]  /*1630*/  VIADD R26, R28, 0xffffffe ;  /* 0x0ffffffe1c1a7836 */ /* 0x010fc80000000000 */
[----:B------:R0:W4:Y:S01]  /*1640*/  F2I.FTZ.U32.TRUNC.NTZ R27, R26 ;  /* 0x0000001a001b7305 */ /* 0x000122000021f000 */
[----:B------:R-:W-:Y:S01]  /*1650*/  IMAD.SHL.U32 R6, R14, 0x2, RZ ;  /* 0x000000020e067824 */ /* 0x000fe200078e00ff */
[----:B-1----:R-:W-:-:S04]  /*1660*/  MOV R9, R16 ;  /* 0x0000001000097202 */ /* 0x002fc80000000f00 */
[----:B------:R-:W-:Y:S01]  /*1670*/  LOP3.LUT R7, R24, R7, R6, 0x96, !PT ;  /* 0x0000000718077212 */ /* 0x000fe200078e9606 */
[----:B0-----:R-:W-:-:S03]  /*1680*/  IMAD.MOV.U32 R26, RZ, RZ, RZ ;  /* 0x000000ffff1a7224 */ /* 0x001fc600078e00ff */
[----:B------:R-:W-:Y:S01]  /*1690*/  LOP3.LUT R29, R7, R14, RZ, 0x3c, !PT ;  /* 0x0000000e071d7212 */ /* 0x000fe200078e3cff */
[----:B----4-:R-:W-:-:S03]  /*16a0*/  IMAD R9, R9, R27, RZ ;  /* 0x0000001b09097224 */ /* 0x010fc600078e02ff */
[----:B------:R-:W-:Y:S01]  /*16b0*/  IADD3 R6, PT, PT, R15, 0x26b663, R29 ;  /* 0x0026b6630f067810 */ /* 0x000fe20007ffe01d */
[----:B------:R-:W-:-:S06]  /*16c0*/  IMAD.HI.U32 R27, R27, R9, R26 ;  /* 0x000000091b1b7227 */ /* 0x000fcc00078e001a */
[----:B------:R-:W-:-:S04]  /*16d0*/  IMAD.HI.U32 R27, R27, R6, RZ ;  /* 0x000000061b1b7227 */ /* 0x000fc800078e00ff */
[----:B------:R-:W-:-:S04]  /*16e0*/  IMAD.MOV R27, RZ, RZ, -R27 ;  /* 0x000000ffff1b7224 */ /* 0x000fc800078e0a1b */
[----:B------:R-:W-:-:S05]  /*16f0*/  IMAD R6, R31, R27, R6 ;  /* 0x0000001b1f067224 */ /* 0x000fca00078e0206 */
[----:B------:R-:W-:Y:S02]  /*1700*/  ISETP.GE.U32.AND P1, PT, R6, R31, PT ;  /* 0x0000001f0600720c */ /* 0x000fe40003f26070 */
[----:B------:R-:W-:-:S11]  /*1710*/  ISETP.NE.U32.AND P2, PT, R31, RZ, PT ;  /* 0x000000ff1f00720c */ /* 0x000fd60003f45070 */
[----:B------:R-:W-:-:S04]  /*1720*/  @P1 IADD3 R6, PT, PT, -R31, R6, RZ ;  /* 0x000000061f061210 */ /* 0x000fc80007ffe1ff */
[----:B------:R-:W-:Y:S01]  /*1730*/  ISETP.GE.U32.AND P1, PT, R6, R31, PT ;  /* 0x0000001f0600720c */ /* 0x000fe20003f26070 */
[----:B------:R-:W-:-:S12]  /*1740*/  IMAD.WIDE.U32 R8, R21, 0x4, R18 ;  /* 0x0000000415087825 */ /* 0x000fd800078e0012 */
[----:B------:R-:W-:Y:S01]  /*1750*/  @P1 IMAD.IADD R6, R6, 0x1, -R31 ;  /* 0x0000000106061824 */ /* 0x000fe200078e0a1f */
[----:B------:R-:W-:-:S05]  /*1760*/  @!P2 LOP3.LUT R6, RZ, R31, RZ, 0x33, !PT ;  /* 0x0000001fff06a212 */ /* 0x000fca00078e33ff */
        /* <DEDUP_REMOVED lines=10> */
[----:B------:R-:W-:Y:S01]  /*1810*/  IMAD.MOV R20, RZ, RZ, -R16 ;  /* 0x000000ffff147224 */ /* 0x000fe200078e0a10 */
[----:B----4-:R-:W-:-:S04]  /*1820*/  IADD3 R14, PT, PT, R26, 0xffffffe, RZ ;  /* 0x0ffffffe1a0e7810 */ /* 0x010fc80007ffe0ff */
[----:B------:R4:W5:Y:S01]  /*1830*/  F2I.FTZ.U32.TRUNC.NTZ R15, R14 ;  /* 0x0000000e000f7305 */ /* 0x000962000021f000 */
[----:B0-----:R-:W-:Y:S01]  /*1840*/  IMAD.SHL.U32 R3, R27, 0x2, RZ ;  /* 0x000000021b037824 */ /* 0x001fe200078e00ff */
[----:B------:R-:W-:Y:S01]  /*1850*/  SHF.L.U32 R2, R29, 0x4, RZ ;  /* 0x000000041d027819 */ /* 0x000fe200000006ff */
[----:B-1----:R-:W-:-:S03]  /*1860*/  IMAD.MOV.U32 R5, RZ, RZ, R20 ;  /* 0x000000ffff057224 */ /* 0x002fc600078e0014 */
[----:B------:R-:W-:Y:S01]  /*1870*/  LOP3.LUT R2, R29, R2, R3, 0x96, !PT ;  /* 0x000000021d027212 */ /* 0x000fe200078e9603 */
[----:B----4-:R-:W-:-:S03]  /*1880*/  IMAD.MOV.U32 R14, RZ, RZ, RZ ;  /* 0x000000ffff0e7224 */ /* 0x010fc600078e00ff */
[----:B------:R-:W-:Y:S01]  /*1890*/  LOP3.LUT R27, R2, R27, RZ, 0x3c, !PT ;  /* 0x0000001b021b7212 */ /* 0x000fe200078e3cff */
[----:B-----5:R-:W-:-:S04]  /*18a0*/  IMAD R3, R5, R15, RZ ;  /* 0x0000000f05037224 */ /* 0x020fc800078e02ff */
[----:B------:R-:W-:Y:S01]  /*18b0*/  IMAD.HI.U32 R2, R15, R3, R14 ;  /* 0x000000030f027227 */ /* 0x000fe200078e000e */
[----:B------:R-:W-:-:S05]  /*18c0*/  IADD3 R3, PT, PT, R27, R12, RZ ;  /* 0x0000000c1b037210 */ /* 0x000fca0007ffe0ff */
        /* <DEDUP_REMOVED lines=11> */
[----:B--2---:R0:W-:Y:S04]  /*1980*/  ST.E desc[UR36][R8.64], R33 ;  /* 0x0000002108007985 */ /* 0x0041e8000c101924 */
[----:B---3--:R0:W-:Y:S04]  /*1990*/  ST.E desc[UR36][R6.64+0x8], R21 ;  /* 0x0000081506007985 */ /* 0x0081e8000c101924 */
[----:B------:R-:W2:Y:S04]  /*19a0*/  LD.E R31, desc[UR36][R2.64+0x8] ;  /* 0x00000824021f7980 */ /* 0x000ea8000c101900 */
[----:B------:R-:W3:Y:S01]  /*19b0*/  LD.E R15, desc[UR36][R4.64] ;  /* 0x00000024040f7980 */ /* 0x000ee2000c101900 */
[----:B------:R-:W-:-:S05]  /*19c0*/  VIADD R13, R13, 0x8 ;  /* 0x000000080d0d7836 */ /* 0x000fca0000000000 */
[----:B------:R-:W-:Y:S01]  /*19d0*/  ISETP.NE.AND P1, PT, R13, RZ, PT ;  /* 0x000000ff0d00720c */ /* 0x000fe20003f25270 */
[----:B------:R-:W-:Y:S01]  /*19e0*/  IMAD.MOV.U32 R14, RZ, RZ, R12 ;  /* 0x000000ffff0e7224 */ /* 0x000fe200078e000c */
[----:B------:R-:W-:Y:S01]  /*19f0*/  IADD3 R11, PT, PT, R11, -0x8, RZ ;  /* 0xfffffff80b0b7810 */ /* 0x000fe20007ffe0ff */
[----:B------:R-:W-:Y:S01]  /*1a00*/  VIADD R12, R12, 0x2c3e28 ;  /* 0x002c3e280c0c7836 */ /* 0x000fe20000000000 */
[----:B--2---:R0:W-:Y:S04]  /*1a10*/  ST.E desc[UR36][R4.64], R31 ;  /* 0x0000001f04007985 */ /* 0x0041e8000c101924 */
[----:B---3--:R0:W-:Y:S05]  /*1a20*/  ST.E desc[UR36][R2.64+0x8], R15 ;  /* 0x0000080f02007985 */ /* 0x0081ea000c101924 */
[----:B------:R-:W-:Y:S05]  /*1a30*/  @P1 BRA `(.L_x_11) ;  /* 0xffffffec00f81947 */ /* 0x000fea000383ffff */
[----:B------:R-:W-:Y:S05]  /*1a40*/  BSYNC.RECONVERGENT B0 ;  /* 0x0000000000007941 */ /* 0x000fea0003800200 */
.L_x_10:
[----:B0-----:R-:W-:Y:S01]  /*1a50*/  IMAD.MOV.U32 R2, RZ, RZ, R14 ;  /* 0x000000ffff027224 */ /* 0x001fe200078e000e */
[----:B------:R-:W-:Y:S01]  /*1a60*/  IADD3 R11, PT, PT, R11, 0x4, RZ ;  /* 0x000000040b0b7810 */ /* 0x000fe20007ffe0ff */
[----:B------:R-:W-:-:S07]  /*1a70*/  IMAD.MOV.U32 R3, RZ, RZ, R27 ;  /* 0x000000ffff037224 */ /* 0x000fce00078e001b */
.L_x_9:
[----:B------:R-:W-:-:S13]  /*1a80*/  ISETP.NE.AND P1, PT, R17, RZ, PT ;  /* 0x000000ff1100720c */ /* 0x000fda0003f25270 */
[----:B------:R-:W-:Y:S05]  /*1a90*/  @!P1 BRA `(.L_x_8) ;  /* 0x0000001000049947 */ /* 0x000fea0003800000 */
[----:B------:R-:W-:Y:S01]  /*1aa0*/  ISETP.GE.U32.AND P2, PT, R17, 0x4, PT ;  /* 0x000000041100780c */ /* 0x000fe20003f46070 */
[----:B------:R-:W-:Y:S01]  /*1ab0*/  IMAD.MOV.U32 R16, RZ, RZ, R23 ;  /* 0x000000ffff107224 */ /* 0x000fe200078e0017 */
[----:B------:R-:W-:Y:S01]  /*1ac0*/  LOP3.LUT R14, R10, 0x3, RZ, 0xc0, !PT ;  /* 0x000000030a0e7812 */ /* 0x000fe200078ec0ff */
[----:B------:R-:W-:Y:S01]  /*1ad0*/  IMAD.MOV.U32 R4, RZ, RZ, R29 ;  /* 0x000000ffff047224 */ /* 0x000fe200078e001d */
[----:B------:R-:W-:Y:S01]  /*1ae0*/  MOV R17, R24 ;  /* 0x0000001800117202 */ /* 0x000fe20000000f00 */
[----:B------:R-:W-:Y:S01]  /*1af0*/  IMAD.MOV.U32 R5, RZ, RZ, R3 ;  /* 0x000000ffff057224 */ /* 0x000fe200078e0003 */
[----:B------:R-:W-:-:S07]  /*1b00*/  ISETP.NE.AND P1, PT, R14, RZ, PT ;  /* 0x000000ff0e00720c */ /* 0x000fce0003f25270 */
[----:B------:R-:W-:Y:S06]  /*1b10*/  @!P2 BRA `(.L_x_12) ;  /* 0x00000008000ca947 */ /* 0x000fec0003800000 */
[C---:B------:R-:W-:Y:S01]  /*1b20*/  IADD3 R21, PT, PT, R11.reuse, -0x1, RZ ;  /* 0xffffffff0b157810 */ /* 0x040fe20007ffe0ff */
[----:B------:R-:W-:Y:S01]  /*1b30*/  IMAD.WIDE.U32 R12, R11, 0x4, R18 ;  /* 0x000000040b0c7825 */ /* 0x000fe200078e0012 */
[----:B------:R-:W-:Y:S02]  /*1b40*/  SHF.R.U32.HI R4, RZ, 0x2, R23 ;  /* 0x00000002ff047819 */ /* 0x000fe40000011617 */
[----:B------:R-:W0:Y:S01]  /*1b50*/  I2F.U32.RP R8, R21 ;  /* 0x0000001500087306 */ /* 0x000e220000209000 */
[----:B------:R-:W-:Y:S01]  /*1b60*/  SHF.L.U32 R6, R3, 0x4, RZ ;  /* 0x0000000403067819 */ /* 0x000fe200000006ff */
[----:B------:R-:W-:Y:S01]  /*1b70*/  IMAD.MOV R9, RZ, RZ, -R21 ;  /* 0x000000ffff097224 */ /* 0x000fe200078e0a15 */
[----:B------:R-:W-:Y:S02]  /*1b80*/  LOP3.LUT R4, R4, R23, RZ, 0x3c, !PT ;  /* 0x0000001704047212 */ /* 0x000fe400078e3cff */
[----:B------:R-:W-:Y:S01]  /*1b90*/  ISETP.NE.U32.AND P3, PT, R21, RZ, PT ;  /* 0x000000ff1500720c */ /* 0x000fe20003f65070 */
[----:B------:R-:W2:Y:S02]  /*1ba0*/  LD.E R23, desc[UR36][R12.64] ;  /* 0x000000240c177980 */ /* 0x000ea4000c101900 */
[----:B------:R-:W-:-:S05]  /*1bb0*/  IMAD.SHL.U32 R7, R4, 0x2, RZ ;  /* 0x0000000204077824 */ /* 0x000fca00078e00ff */
[----:B------:R-:W-:Y:S01]  /*1bc0*/  LOP3.LUT R7, R3, R6, R7, 0x96, !PT ;  /* 0x0000000603077212 */ /* 0x000fe200078e9607 */
[----:B0-----:R-:W0:Y:S03]  /*1bd0*/  MUFU.RCP R8, R8 ;  /* 0x0000000800087308 */ /* 0x001e260000001000 */
[----:B------:R-:W-:Y:S01]  /*1be0*/  LOP3.LUT R15, R7, R4, RZ, 0x3c, !PT ;  /* 0x00000004070f7212 */ /* 0x000fe200078e3cff */
[----:B------:R-:W-:Y:S02]  /*1bf0*/  IMAD.MOV.U32 R4, RZ, RZ, RZ ;  /* 0x000000ffff047224 */ /* 0x000fe400078e00ff */
[----:B0-----:R-:W-:-:S06]  /*1c00*/  VIADD R5, R8, 0xffffffe ;  /* 0x0ffffffe08057836 */ /* 0x001fcc0000000000 */
[----:B------:R-:W0:Y:S02]  /*1c10*/  F2I.FTZ.U32.TRUNC.NTZ R5, R5 ;  /* 0x0000000500057305 */ /* 0x000e24000021f000 */
[----:B0-----:R-:W-:-:S04]  /*1c20*/  IMAD R9, R9, R5, RZ ;  /* 0x0000000509097224 */ /* 0x001fc800078e02ff */
[----:B------:R-:W-:Y:S01]  /*1c30*/  IMAD.HI.U32 R7, R5, R9, R4 ;  /* 0x0000000905077227 */ /* 0x000fe200078e0004 */
[----:B------:R-:W-:-:S05]  /*1c40*/  IADD3 R4, PT, PT, R2, 0x587c5, R15 ;  /* 0x000587c502047810 */ /* 0x000fca0007ffe00f */
[----:B------:R-:W-:-:S05]  /*1c50*/  IMAD.HI.U32 R7, R7, R4, RZ ;  /* 0x0000000407077227 */ /* 0x000fca00078e00ff */
[----:B------:R-:W-:-:S05]  /*1c60*/  IADD3 R7, PT, PT, -R7, RZ, RZ ;  /* 0x000000ff07077210 */ /* 0x000fca0007ffe1ff */
        /* <DEDUP_REMOVED lines=8> */
[----:B------:R-:W-:-:S04]  /*1cf0*/  IADD3 R27, PT, PT, R11, -0x2, RZ ;  /* 0xfffffffe0b1b7810 */ /* 0x000fc80007ffe0ff */
[----:B------:R-:W0:Y:S08]  /*1d00*/  I2F.U32.RP R16, R27 ;  /* 0x0000001b00107306 */ /* 0x000e300000209000 */
[----:B0-----:R-:W0:Y:S01]  /*1d10*/  MUFU.RCP R16, R16 ;  /* 0x0000001000107308 */ /* 0x001e220000001000 */
[----:B------:R-:W-:Y:S01]  /*1d20*/  SHF.R.U32.HI R7, RZ, 0x2, R22 ;  /* 0x00000002ff077819 */ /* 0x000fe20000011616 */
[----:B------:R-:W-:-:S03]  /*1d30*/  IMAD.SHL.U32 R4, R15, 0x10, RZ ;  /* 0x000000100f047824 */ /* 0x000fc600078e00ff */
[----:B------:R-:W-:Y:S01]  /*1d40*/  LOP3.LUT R7, R7, R22, RZ, 0x3c, !PT ;  /* 0x0000001607077212 */ /* 0x000fe200078e3cff */
[----:B0-----:R-:W-:-:S06]  /*1d50*/  VIADD R5, R16, 0xffffffe ;  /* 0x0ffffffe10057836 */ /* 0x001fcc0000000000 */
[----:B------:R-:W0:Y:S01]  /*1d60*/  F2I.FTZ.U32.TRUNC.NTZ R5, R5 ;  /* 0x0000000500057305 */ /* 0x000e22000021f000 */
[----:B------:R-:W-:Y:S01]  /*1d70*/  SHF.L.U32 R6, R7, 0x1, RZ ;  /* 0x0000000107067819 */ /* 0x000fe200000006ff */
[----:B------:R-:W-:-:S03]  /*1d80*/  IMAD.MOV R33, RZ, RZ, -R27 ;  /* 0x000000ffff217224 */ /* 0x000fc600078e0a1b */
[----:B------:R-:W-:-:S04]  /*1d90*/  LOP3.LUT R4, R15, R4, R6, 0x96, !PT ;  /* 0x000000040f047212 */ /* 0x000fc800078e9606 */
[----:B------:R-:W-:Y:S01]  /*1da0*/  LOP3.LUT R17, R4, R7, RZ, 0x3c, !PT ;  /* 0x0000000704117212 */ /* 0x000fe200078e3cff */
[----:B------:R-:W-:Y:S02]  /*1db0*/  IMAD.MOV.U32 R4, RZ, RZ, RZ ;  /* 0x000000ffff047224 */ /* 0x000fe400078e00ff */
[----:B0-----:R-:W-:-:S04]  /*1dc0*/  IMAD R33, R33, R5, RZ ;  /* 0x0000000521217224 */ /* 0x001fc800078e02ff */
[----:B------:R-:W-:Y:S01]  /*1dd0*/  IMAD.HI.U32 R7, R5, R33, R4 ;  /* 0x0000002105077227 */ /* 0x000fe200078e0004 */
[----:B------:R-:W-:-:S05]  /*1de0*/  IADD3 R4, PT, PT, R2, 0xb0f8a, R17 ;  /* 0x000b0f8a02047810 */ /* 0x000fca0007ffe011 */
[----:B------:R-:W-:-:S05]  /*1df0*/  IMAD.HI.U32 R7, R7, R4, RZ ;  /* 0x0000000407077227 */ /* 0x000fca00078e00ff */
[----:B------:R-:W-:-:S05]  /*1e00*/  IADD3 R7, PT, PT, -R7, RZ, RZ ;  /* 0x000000ff07077210 */ /* 0x000fca0007ffe1ff */
[----:B------:R-:W-:-:S05]  /*1e10*/  IMAD R4, R27, R7, R4 ;  /* 0x000000071b047224 */ /* 0x000fca00078e0204 */
[----:B------:R-:W-:Y:S02]  /*1e20*/  ISETP.GE.U32.AND P2, PT, R4, R27, PT ;  /* 0x0000001b0400720c */ /* 0x000fe40003f46070 */
[----:B------:R-:W-:-:S11]  /*1e30*/  ISETP.NE.U32.AND P3, PT, R27, RZ, PT ;  /* 0x000000ff1b00720c */ /* 0x000fd60003f65070 */
[----:B------:R-:W-:-:S05]  /*1e40*/  @P2 IMAD.IADD R4, R4, 0x1, -R27 ;  /* 0x0000000104042824 */ /* 0x000fca00078e0a1b */
[----:B------:R-:W-:-:S13]  /*1e50*/  ISETP.GE.U32.AND P2, PT, R4, R27, PT ;  /* 0x0000001b0400720c */ /* 0x000fda0003f46070 */
[----:B------:R-:W-:Y:S01]  /*1e60*/  @P2 IMAD.IADD R4, R4, 0x1, -R27 ;  /* 0x0000000104042824 */ /* 0x000fe200078e0a1b */
[----:B------:R-:W-:-:S05]  /*1e70*/  @!P3 LOP3.LUT R4, RZ, R27, RZ, 0x33, !PT ;  /* 0x0000001bff04b212 */ /* 0x000fca00078e33ff */
[----:B------:R-:W-:-:S04]  /*1e80*/  IMAD.WIDE.U32 R6, R4, 0x4, R18 ;  /* 0x0000000404067825 */ /* 0x000fc800078e0012 */
[----:B------:R-:W-:Y:S01]  /*1e90*/  IMAD.WIDE.U32 R4, R21, 0x4, R18 ;  /* 0x0000000415047825 */ /* 0x000fe200078e0012 */
[----:B---3--:R-:W-:Y:S04]  /*1ea0*/  ST.E desc[UR36][R12.64], R31 ;  /* 0x0000001f0c007985 */ /* 0x008fe8000c101924 */
[----:B--2---:R0:W-:Y:S04]  /*1eb0*/  ST.E desc[UR36][R8.64+0x8], R23 ;  /* 0x0000081708007985 */ /* 0x0041e8000c101924 */
[----:B------:R-:W2:Y:S04]  /*1ec0*/  LD.E R37, desc[UR36][R6.64+0x8] ;  /* 0x0000082406257980 */ /* 0x000ea8000c101900 */
[----:B------:R-:W3:Y:S01]  /*1ed0*/  LD.E R35, desc[UR36][R4.64] ;  /* 0x0000002404237980 */ /* 0x000ee2000c101900 */
[----:B------:R-:W-:-:S04]  /*1ee0*/  IADD3 R33, PT, PT, R11, -0x3, RZ ;  /* 0xfffffffd0b217810 */ /* 0x000fc80007ffe0ff */
[----:B------:R-:W1:Y:S08]  /*1ef0*/  I2F.U32.RP R22, R33 ;  /* 0x0000002100167306 */ /* 0x000e700000209000 */
[----:B-1----:R-:W1:Y:S01]  /*1f00*/  MUFU.RCP R22, R22 ;  /* 0x0000001600167308 */ /* 0x002e620000001000 */
[----:B------:R-:W-:Y:S01]  /*1f10*/  SHF.R.U32.HI R16, RZ, 0x2, R24 ;  /* 0x00000002ff107819 */ /* 0x000fe20000011618 */
[----:B0-----:R-:W-:-:S03]  /*1f20*/  IMAD.SHL.U32 R8, R17, 0x10, RZ ;  /* 0x0000001011087824 */ /* 0x001fc600078e00ff */
[----:B------:R-:W-:Y:S01]  /*1f30*/  LOP3.LUT R16, R16, R24, RZ, 0x3c, !PT ;  /* 0x0000001810107212 */ /* 0x000fe200078e3cff */
[----:B-1----:R-:W-:-:S04]  /*1f40*/  VIADD R20, R22, 0xffffffe ;  /* 0x0ffffffe16147836 */ /* 0x002fc80000000000 */
[----:B------:R0:W1:Y:S01]  /*1f50*/  F2I.FTZ.U32.TRUNC.NTZ R21, R20 ;  /* 0x0000001400157305 */ /* 0x000062000021f000 */
[----:B------:R-:W-:Y:S01]  /*1f60*/  SHF.L.U32 R9, R16, 0x1, RZ ;  /* 0x0000000110097819 */ /* 0x000fe200000006ff */
[----:B------:R-:W-:-:S03]  /*1f70*/  IMAD.MOV R13, RZ, RZ, -R33 ;  /* 0x000000ffff0d7224 */ /* 0x000fc600078e0a21 */
[----:B------:R-:W-:Y:S01]  /*1f80*/  LOP3.LUT R9, R17, R8, R9, 0x96, !PT ;  /* 0x0000000811097212 */ /* 0x000fe200078e9609 */
[----:B0-----:R-:W-:-:S03]  /*1f90*/  IMAD.MOV.U32 R20, RZ, RZ, RZ ;  /* 0x000000ffff147224 */ /* 0x001fc600078e00ff */
[----:B------:R-:W-:Y:S01]  /*1fa0*/  LOP3.LUT R23, R9, R16, RZ, 0x3c, !PT ;  /* 0x0000001009177212 */ /* 0x000fe200078e3cff */
[----:B-1----:R-:W-:-:S03]  /*1fb0*/  IMAD R13, R13, R21, RZ ;  /* 0x000000150d0d7224 */ /* 0x002fc600078e02ff */
[----:B------:R-:W-:Y:S01]  /*1fc0*/  IADD3 R8, PT, PT, R2, 0x10974f, R23 ;  /* 0x0010974f02087810 */ /* 0x000fe20007ffe017 */
[----:B------:R-:W-:-:S06]  /*1fd0*/  IMAD.HI.U32 R21, R21, R13, R20 ;  /* 0x0000000d15157227 */ /* 0x000fcc00078e0014 */
[----:B------:R-:W-:-:S05]  /*1fe0*/  IMAD.HI.U32 R21, R21, R8, RZ ;  /* 0x0000000815157227 */ /* 0x000fca00078e00ff */
[----:B------:R-:W-:-:S05]  /*1ff0*/  IADD3 R21, PT, PT, -R21, RZ, RZ ;  /* 0x000000ff15157210 */ /* 0x000fca0007ffe1ff */
[----:B------:R-:W-:-:S05]  /*2000*/  IMAD R8, R33, R21, R8 ;  /* 0x0000001521087224 */ /* 0x000fca00078e0208 */
[----:B------:R-:W-:Y:S02]  /*2010*/  ISETP.GE.U32.AND P2, PT, R8, R33, PT ;  /* 0x000000210800720c */ /* 0x000fe40003f46070 */
[----:B------:R-:W-:-:S11]  /*2020*/  ISETP.NE.U32.AND P3, PT, R33, RZ, PT ;  /* 0x000000ff2100720c */ /* 0x000fd60003f65070 */
[----:B------:R-:W-:-:S05]  /*2030*/  @P2 IMAD.IADD R8, R8, 0x1, -R33 ;  /* 0x0000000108082824 */ /* 0x000fca00078e0a21 */
        /* <DEDUP_REMOVED lines=9> */
[----:B------:R-:W-:-:S04]  /*20d0*/  IADD3 R11, PT, PT, R11, -0x4, RZ ;  /* 0xfffffffc0b0b7810 */ /* 0x000fc80007ffe0ff */
[----:B------:R-:W4:Y:S08]  /*20e0*/  I2F.U32.RP R22, R11 ;  /* 0x0000000b00167306 */ /* 0x000f300000209000 */
[----:B----4-:R-:W4:Y:S01]  /*20f0*/  MUFU.RCP R22, R22 ;  /* 0x0000001600167308 */ /* 0x010f220000001000 */
[----:B------:R-:W-:-:S04]  /*2100*/  SHF.R.U32.HI R16, RZ, 0x2, R29 ;  /* 0x00000002ff107819 */ /* 0x000fc8000001161d */
[----:B------:R-:W-:Y:S01]  /*2110*/  LOP3.LUT R16, R16, R29, RZ, 0x3c, !PT ;  /* 0x0000001d10107212 */ /* 0x000fe200078e3cff */
[----:B----4-:R-:W-:-:S04]  /*2120*/  VIADD R20, R22, 0xffffffe ;  /* 0x0ffffffe16147836 */ /* 0x010fc80000000000 */
[----:B------:R4:W5:Y:S01]  /*2130*/  F2I.FTZ.U32.TRUNC.NTZ R21, R20 ;  /* 0x0000001400157305 */ /* 0x000962000021f000 */
[----:B0-----:R-:W-:Y:S01]  /*2140*/  IMAD.SHL.U32 R5, R16, 0x2, RZ ;  /* 0x0000000210057824 */ /* 0x001fe200078e00ff */
[----:B------:R-:W-:Y:S01]  /*2150*/  SHF.L.U32 R4, R23, 0x4, RZ ;  /* 0x0000000417047819 */ /* 0x000fe200000006ff */
[----:B-1----:R-:W-:-:S03]  /*2160*/  IMAD.MOV R7, RZ, RZ, -R11 ;  /* 0x000000ffff077224 */ /* 0x002fc600078e0a0b */
[----:B------:R-:W-:Y:S01]  /*2170*/  LOP3.LUT R5, R23, R4, R5, 0x96, !PT ;  /* 0x0000000417057212 */ /* 0x000fe200078e9605 */
[----:B----4-:R-:W-:-:S03]  /*2180*/  HFMA2 R20, -RZ, RZ, 0, 0 ;  /* 0x00000000ff147431 */ /* 0x010fc600000001ff */
[----:B------:R-:W-:Y:S01]  /*2190*/  LOP3.LUT R5, R5, R16, RZ, 0x3c, !PT ;  /* 0x0000001005057212 */ /* 0x000fe200078e3cff */
[----:B------:R-:W-:Y:S02]  /*21a0*/  VIADD R2, R2, 0x161f14 ;  /* 0x00161f1402027836 */ /* 0x000fe40000000000 */
[----:B-----5:R-:W-:Y:S02]  /*21b0*/  IMAD R7, R7, R21, RZ ;  /* 0x0000001507077224 */ /* 0x020fe400078e02ff */
[----:B------:R-:W-:Y:S02]  /*21c0*/  IMAD.IADD R4, R5, 0x1, R2 ;  /* 0x0000000105047824 */ /* 0x000fe400078e0202 */
        /* <DEDUP_REMOVED lines=12> */
[----:B--2---:R-:W-:Y:S04]  /*2290*/  ST.E desc[UR36][R12.64], R31 ;  /* 0x0000001f0c007985 */ /* 0x004fe8000c101924 */
[----:B---3--:R0:W-:Y:S04]  /*22a0*/  ST.E desc[UR36][R8.64+0x8], R27 ;  /* 0x0000081b08007985 */ /* 0x0081e8000c101924 */
[----:B------:R-:W2:Y:S04]  /*22b0*/  LD.E R35, desc[UR36][R6.64+0x8] ;  /* 0x0000082406237980 */ /* 0x000ea8000c101900 */
[----:B------:R-:W3:Y:S01]  /*22c0*/  LD.E R33, desc[UR36][R20.64] ;  /* 0x0000002414217980 */ /* 0x000ee2000c101900 */
[----:B------:R-:W-:Y:S01]  /*22d0*/  IMAD.MOV.U32 R16, RZ, RZ, R3 ;  /* 0x000000ffff107224 */ /* 0x000fe200078e0003 */
[----:B------:R-:W-:Y:S01]  /*22e0*/  MOV R22, R15 ;  /* 0x0000000f00167202 */ /* 0x000fe20000000f00 */
[----:B------:R-:W-:Y:S01]  /*22f0*/  IMAD.MOV.U32 R24, RZ, RZ, R17 ;  /* 0x000000ffff187224 */ /* 0x000fe200078e0011 */
[----:B------:R-:W-:Y:S01]  /*2300*/  MOV R29, R23 ;  /* 0x00000017001d7202 */ /* 0x000fe20000000f00 */
[----:B------:R-:W-:-:S02]  /*2310*/  IMAD.MOV.U32 R4, RZ, RZ, R23 ;  /* 0x000000ffff047224 */ /* 0x000fc400078e0017 */
[----:B0-----:R-:W-:Y:S01]  /*2320*/  IMAD.MOV.U32 R27, RZ, RZ, R5 ;  /* 0x000000ffff1b7224 */ /* 0x001fe200078e0005 */
[----:B--2---:R0:W-:Y:S04]  /*2330*/  ST.E desc[UR36][R20.64], R35 ;  /* 0x0000002314007985 */ /* 0x0041e8000c101924 */
[----:B---3--:R0:W-:Y:S02]  /*2340*/  ST.E desc[UR36][R6.64+0x8], R33 ;  /* 0x0000082106007985 */ /* 0x0081e4000c101924 */
.L_x_12:
[----:B------:R-:W-:Y:S01]  /*2350*/  IMAD.MOV.U32 R23, RZ, RZ, R3 ;  /* 0x000000ffff177224 */ /* 0x000fe200078e0003 */
[----:B------:R-:W-:Y:S06]  /*2360*/  @!P1 BRA `(.L_x_8) ;  /* 0x0000000400d09947 */ /* 0x000fec0003800000 */
[----:B------:R-:W-:Y:S01]  /*2370*/  ISETP.NE.AND P2, PT, R14, 0x1, PT ;  /* 0x000000010e00780c */ /* 0x000fe20003f45270 */
[----:B------:R-:W-:Y:S01]  /*2380*/  IMAD.MOV.U32 R3, RZ, RZ, R4 ;  /* 0x000000ffff037224 */ /* 0x000fe200078e0004 */
[----:B------:R-:W-:Y:S01]  /*2390*/  LOP3.LUT R10, R10, 0x1, RZ, 0xc0, !PT ;  /* 0x000000010a0a7812 */ /* 0x000fe200078ec0ff */
[----:B------:R-:W-:Y:S01]  /*23a0*/  IMAD.MOV.U32 R13, RZ, RZ, R5 ;  /* 0x000000ffff0d7224 */ /* 0x000fe200078e0005 */
[----:B------:R-:W-:Y:S02]  /*23b0*/  MOV R12, R22 ;  /* 0x00000016000c7202 */ /* 0x000fe40000000f00 */
[----:B------:R-:W-:Y:S01]  /*23c0*/  ISETP.NE.U32.AND P1, PT, R10, 0x1, PT ;  /* 0x000000010a00780c */ /* 0x000fe20003f25070 */
[----:B------:R-:W-:Y:S01]  /*23d0*/  IMAD.MOV.U32 R10, RZ, RZ, R17 ;  /* 0x000000ffff0a7224 */ /* 0x000fe200078e0011 */
[----:B------:R-:W-:-:S05]  /*23e0*/  MOV R24, R5 ;  /* 0x0000000500187202 */ /* 0x000fca0000000f00 */
[----:B------:R-:W-:Y:S06]  /*23f0*/  @!P2 BRA `(.L_x_13) ;  /* 0x000000040010a947 */ /* 0x000fec0003800000 */
[----:B0-----:R-:W-:Y:S01]  /*2400*/  VIADD R21, R11, 0xffffffff ;  /* 0xffffffff0b157836 */ /* 0x001fe20000000000 */
[----:B------:R-:W-:Y:S01]  /*2410*/  SHF.R.U32.HI R3, RZ, 0x2, R16 ;  /* 0x00000002ff037819 */ /* 0x000fe20000011610 */
[----:B------:R-:W-:Y:S02]  /*2420*/  IMAD.SHL.U32 R6, R5, 0x10, RZ ;  /* 0x0000001005067824 */ /* 0x000fe400078e00ff */
[----:B------:R-:W0:Y:S01]  /*2430*/  I2F.U32.RP R9, R21 ;  /* 0x0000001500097306 */ /* 0x000e220000209000 */
[----:B------:R-:W-:Y:S01]  /*2440*/  LOP3.LUT R3, R3, R16, RZ, 0x3c, !PT ;  /* 0x0000001003037212 */ /* 0x000fe200078e3cff */
[----:B------:R-:W-:Y:S01]  /*2450*/  IMAD.MOV R13, RZ, RZ, -R21 ;  /* 0x000000ffff0d7224 */ /* 0x000fe200078e0a15 */
[----:B------:R-:W-:Y:S02]  /*2460*/  ISETP.NE.U32.AND P3, PT, R21, RZ, PT ;  /* 0x000000ff1500720c */ /* 0x000fe40003f65070 */
        /* <DEDUP_REMOVED lines=9> */
[----:B------:R-:W-:-:S05]  /*2500*/  IADD3 R6, PT, PT, R2, 0x587c5, R3 ;  /* 0x000587c502067810 */ /* 0x000fca0007ffe003 */
[----:B------:R-:W-:-:S04]  /*2510*/  IMAD.HI.U32 R7, R13, R6, RZ ;  /* 0x000000060d077227 */ /* 0x000fc800078e00ff */
[----:B------:R-:W-:-:S04]  /*2520*/  IMAD.MOV R7, RZ, RZ, -R7 ;  /* 0x000000ffff077224 */ /* 0x000fc800078e0a07 */
[----:B------:R-:W-:-:S05]  /*2530*/  IMAD R6, R21, R7, R6 ;  /* 0x0000000715067224 */ /* 0x000fca00078e0206 */
[----:B------:R-:W-:-:S13]  /*2540*/  ISETP.GE.U32.AND P2, PT, R6, R21, PT ;  /* 0x000000150600720c */ /* 0x000fda0003f46070 */
[----:B------:R-:W-:-:S04]  /*2550*/  @P2 IADD3 R6, PT, PT, -R21, R6, RZ ;  /* 0x0000000615062210 */ /* 0x000fc80007ffe1ff */
[----:B------:R-:W-:-:S13]  /*2560*/  ISETP.GE.U32.AND P2, PT, R6, R21, PT ;  /* 0x000000150600720c */ /* 0x000fda0003f46070 */
[----:B------:R-:W-:Y:S01]  /*2570*/  @P2 IMAD.IADD R6, R6, 0x1, -R21 ;  /* 0x0000000106062824 */ /* 0x000fe200078e0a15 */
[----:B------:R-:W-:-:S05]  /*2580*/  @!P3 LOP3.LUT R6, RZ, R21, RZ, 0x33, !PT ;  /* 0x00000015ff06b212 */ /* 0x000fca00078e33ff */
[----:B------:R-:W-:-:S04]  /*2590*/  IMAD.WIDE.U32 R8, R6, 0x4, R18 ;  /* 0x0000000406087825 */ /* 0x000fc800078e0012 */
[C---:B------:R-:W-:Y:S01]  /*25a0*/  IMAD.WIDE.U32 R6, R11.reuse, 0x4, R18 ;  /* 0x000000040b067825 */ /* 0x040fe200078e0012 */
[----:B------:R-:W2:Y:S04]  /*25b0*/  LD.E R31, desc[UR36][R8.64+0x8] ;  /* 0x00000824081f7980 */ /* 0x000ea8000c101900 */
[----:B------:R-:W3:Y:S01]  /*25c0*/  LD.E R23, desc[UR36][R6.64] ;  /* 0x0000002406177980 */ /* 0x000ee2000c101900 */
[----:B------:R-:W-:Y:S01]  /*25d0*/  VIADD R11, R11, 0xfffffffe ;  /* 0xfffffffe0b0b7836 */ /* 0x000fe20000000000 */
[----:B------:R-:W-:Y:S01]  /*25e0*/  SHF.R.U32.HI R13, RZ, 0x2, R22 ;  /* 0x00000002ff0d7819 */ /* 0x000fe20000011616 */
[----:B------:R-:W-:Y:S02]  /*25f0*/  IMAD.SHL.U32 R10, R3, 0x10, RZ ;  /* 0x00000010030a7824 */ /* 0x000fe400078e00ff */
[----:B------:R-:W0:Y:S01]  /*2600*/  I2F.U32.RP R16, R11 ;  /* 0x0000000b00107306 */ /* 0x000e220000209000 */
[----:B------:R-:W-:Y:S01]  /*2610*/  LOP3.LUT R13, R13, R22, RZ, 0x3c, !PT ;  /* 0x000000160d0d7212 */ /* 0x000fe200078e3cff */
[----:B------:R-:W-:Y:S01]  /*2620*/  VIADD R2, R2, 0xb0f8a ;  /* 0x000b0f8a02027836 */ /* 0x000fe20000000000 */
[----:B------:R-:W-:Y:S01]  /*2630*/  IADD3 R27, PT, PT, RZ, -R11, RZ ;  /* 0x8000000bff1b7210 */ /* 0x000fe20007ffe0ff */
[----:B------:R-:W-:Y:S01]  /*2640*/  IMAD.WIDE.U32 R20, R21, 0x4, R18 ;  /* 0x0000000415147825 */ /* 0x000fe200078e0012 */
[----:B------:R-:W-:-:S03]  /*2650*/  ISETP.NE.U32.AND P3, PT, R11, RZ, PT ;  /* 0x000000ff0b00720c */ /* 0x000fc60003f65070 */
[----:B------:R-:W-:-:S05]  /*2660*/  IMAD.SHL.U32 R12, R13, 0x2, RZ ;  /* 0x000000020d0c7824 */ /* 0x000fca00078e00ff */
[----:B------:R-:W-:Y:S01]  /*2670*/  LOP3.LUT R10, R3, R10, R12, 0x96, !PT ;  /* 0x0000000a030a7212 */ /* 0x000fe200078e960c */
[----:B0-----:R-:W0:Y:S03]  /*2680*/  MUFU.RCP R16, R16 ;  /* 0x0000001000107308 */ /* 0x001e260000001000 */
[----:B------:R-:W-:-:S04]  /*2690*/  LOP3.LUT R13, R10, R13, RZ, 0x3c, !PT ;  /* 0x0000000d0a0d7212 */ /* 0x000fc800078e3cff */
[----:B------:R-:W-:Y:S02]  /*26a0*/  IADD3 R10, PT, PT, R13, R2, RZ ;  /* 0x000000020d0a7210 */ /* 0x000fe40007ffe0ff */
[----:B0-----:R-:W-:-:S04]  /*26b0*/  IADD3 R14, PT, PT, R16, 0xffffffe, RZ ;  /* 0x0ffffffe100e7810 */ /* 0x001fc80007ffe0ff */
[----:B------:R0:W1:Y:S02]  /*26c0*/  F2I.FTZ.U32.TRUNC.NTZ R15, R14 ;  /* 0x0000000e000f7305 */ /* 0x000064000021f000 */
[----:B0-----:R-:W-:Y:S02]  /*26d0*/  IMAD.MOV.U32 R14, RZ, RZ, RZ ;  /* 0x000000ffff0e7224 */ /* 0x001fe400078e00ff */
[----:B-1----:R-:W-:-:S04]  /*26e0*/  IMAD R27, R27, R15, RZ ;  /* 0x0000000f1b1b7224 */ /* 0x002fc800078e02ff */
[----:B------:R-:W-:-:S06]  /*26f0*/  IMAD.HI.U32 R27, R15, R27, R14 ;  /* 0x0000001b0f1b7227 */ /* 0x000fcc00078e000e */
[----:B------:R-:W-:-:S04]  /*2700*/  IMAD.HI.U32 R12, R27, R10, RZ ;  /* 0x0000000a1b0c7227 */ /* 0x000fc800078e00ff */
[----:B------:R-:W-:-:S04]  /*2710*/  IMAD.MOV R12, RZ, RZ, -R12 ;  /* 0x000000ffff0c7224 */ /* 0x000fc800078e0a0c */
[----:B------:R-:W-:-:S05]  /*2720*/  IMAD R10, R11, R12, R10 ;  /* 0x0000000c0b0a7224 */ /* 0x000fca00078e020a */
[----:B------:R-:W-:-:S13]  /*2730*/  ISETP.GE.U32.AND P2, PT, R10, R11, PT ;  /* 0x0000000b0a00720c */ /* 0x000fda0003f46070 */
[----:B------:R-:W-:-:S05]  /*2740*/  @P2 IMAD.IADD R10, R10, 0x1, -R11 ;  /* 0x000000010a0a2824 */ /* 0x000fca00078e0a0b */
[----:B------:R-:W-:-:S13]  /*2750*/  ISETP.GE.U32.AND P2, PT, R10, R11, PT ;  /* 0x0000000b0a00720c */ /* 0x000fda0003f46070 */
[----:B------:R-:W-:Y:S02]  /*2760*/  @P2 IADD3 R10, PT, PT, -R11, R10, RZ ;  /* 0x0000000a0b0a2210 */ /* 0x000fe40007ffe1ff */
[----:B------:R-:W-:-:S05]  /*2770*/  @!P3 LOP3.LUT R10, RZ, R11, RZ, 0x33, !PT ;  /* 0x0000000bff0ab212 */ /* 0x000fca00078e33ff */
[----:B------:R-:W-:Y:S01]  /*2780*/  IMAD.WIDE.U32 R14, R10, 0x4, R18 ;  /* 0x000000040a0e7825 */ /* 0x000fe200078e0012 */
[----:B--2---:R1:W-:Y:S04]  /*2790*/  ST.E desc[UR36][R6.64], R31 ;  /* 0x0000001f06007985 */ /* 0x0043e8000c101924 */
[----:B---3--:R1:W-:Y:S04]  /*27a0*/  ST.E desc[UR36][R8.64+0x8], R23 ;  /* 0x0000081708007985 */ /* 0x0083e8000c101924 */
[----:B------:R-:W2:Y:S04]  /*27b0*/  LD.E R35, desc[UR36][R14.64+0x8] ;  /* 0x000008240e237980 */ /* 0x000ea8000c101900 */
[----:B------:R-:W3:Y:S01]  /*27c0*/  LD.E R33, desc[UR36][R20.64] ;  /* 0x0000002414217980 */ /* 0x000ee2000c101900 */
[----:B------:R-:W-:Y:S01]  /*27d0*/  IMAD.MOV.U32 R10, RZ, RZ, R5 ;  /* 0x000000ffff0a7224 */ /* 0x000fe200078e0005 */
[----:B------:R-:W-:Y:S01]  /*27e0*/  MOV R16, R17 ;  /* 0x0000001100107202 */ /* 0x000fe20000000f00 */
[----:B------:R-:W-:-:S02]  /*27f0*/  IMAD.MOV.U32 R12, RZ, RZ, R4 ;  /* 0x000000ffff0c7224 */ /* 0x000fc400078e0004 */
[----:B------:R-:W-:Y:S02]  /*2800*/  IMAD.MOV.U32 R29, RZ, RZ, R3 ;  /* 0x000000ffff1d7224 */ /* 0x000fe400078e0003 */
[----:B------:R-:W-:Y:S01]  /*2810*/  IMAD.MOV.U32 R27, RZ, RZ, R13 ;  /* 0x000000ffff1b7224 */ /* 0x000fe200078e000d */
[----:B--2---:R1:W-:Y:S04]  /*2820*/  ST.E desc[UR36][R20.64], R35 ;  /* 0x0000002314007985 */ /* 0x0043e8000c101924 */
[----:B---3--:R1:W-:Y:S02]  /*2830*/  ST.E desc[UR36][R14.64+0x8], R33 ;  /* 0x000008210e007985 */ /* 0x0083e4000c101924 */
.L_x_13:
[----:B-1----:R-:W-:Y:S01]  /*2840*/  MOV R23, R17 ;  /* 0x0000001100177202 */ /* 0x002fe20000000f00 */
[----:B------:R-:W-:Y:S01]  /*2850*/  IMAD.MOV.U32 R22, RZ, RZ, R4 ;  /* 0x000000ffff167224 */ /* 0x000fe200078e0004 */
[----:B------:R-:W-:Y:S06]  /*2860*/  @P1 BRA `(.L_x_8) ;  /* 0x0000000000901947 */ /* 0x000fec0003800000 */
[----:B------:R-:W-:Y:S01]  /*2870*/  VIADD R9, R11, 0xffffffff ;  /* 0xffffffff0b097836 */ /* 0x000fe20000000000 */
[----:B0-----:R-:W-:Y:S01]  /*2880*/  SHF.R.U32.HI R7, RZ, 0x2, R16 ;  /* 0x00000002ff077819 */ /* 0x001fe20000011610 */
        /* <DEDUP_REMOVED lines=15> */
[----:B------:R-:W-:-:S05]  /*2980*/  IADD3 R4, PT, PT, R27, R2, RZ ;  /* 0x000000021b047210 */ /* 0x000fca0007ffe0ff */
        /* <DEDUP_REMOVED lines=8> */
[----:B------:R-:W-:-:S04]  /*2a10*/  IMAD.WIDE.U32 R6, R4, 0x4, R18 ;  /* 0x0000000404067825 */ /* 0x000fc800078e0012 */
[----:B------:R-:W-:Y:S02]  /*2a20*/  IMAD.WIDE.U32 R4, R11, 0x4, R18 ;  /* 0x000000040b047825 */ /* 0x000fe400078e0012 */
[----:B------:R-:W2:Y:S04]  /*2a30*/  LD.E R11, desc[UR36][R6.64+0x8] ;  /* 0x00000824060b7980 */ /* 0x000ea8000c101900 */
[----:B------:R-:W3:Y:S01]  /*2a40*/  LD.E R9, desc[UR36][R4.64] ;  /* 0x0000002404097980 */ /* 0x000ee2000c101900 */
[----:B------:R-:W-:Y:S01]  /*2a50*/  IMAD.MOV.U32 R29, RZ, RZ, R13 ;  /* 0x000000ffff1d7224 */ /* 0x000fe200078e000d */
[----:B------:R-:W-:Y:S01]  /*2a60*/  MOV R22, R10 ;  /* 0x0000000a00167202 */ /* 0x000fe20000000f00 */
[----:B------:R-:W-:Y:S02]  /*2a70*/  IMAD.MOV.U32 R24, RZ, RZ, R3 ;  /* 0x000000ffff187224 */ /* 0x000fe400078e0003 */
[----:B------:R-:W-:Y:S01]  /*2a80*/  IMAD.MOV.U32 R23, RZ, RZ, R12 ;  /* 0x000000ffff177224 */ /* 0x000fe200078e000c */
[----:B--2---:R1:W-:Y:S04]  /*2a90*/  ST.E desc[UR36][R4.64], R11 ;  /* 0x0000000b04007985 */ /* 0x0043e8000c101924 */
[----:B---3--:R1:W-:Y:S02]  /*2aa0*/  ST.E desc[UR36][R6.64+0x8], R9 ;  /* 0x0000080906007985 */ /* 0x0083e4000c101924 */
.L_x_8:
[----:B------:R-:W-:Y:S05]  /*2ab0*/  @!P0 BRA `(.L_x_14) ;  /* 0x00000008004c8947 */ /* 0x000fea0003800000 */
[C---:B0-----:R-:W-:Y:S01]  /*2ac0*/  VIADD R3, R0.reuse, 0xffffffff ;  /* 0xffffffff00037836 */ /* 0x041fe20000000000 */
[----:B------:R-:W-:-:S04]  /*2ad0*/  LOP3.LUT R14, R0, 0x7, RZ, 0xc0, !PT ;  /* 0x00000007000e7812 */ /* 0x000fc800078ec0ff */
[----:B------:R-:W-:Y:S01]  /*2ae0*/  ISETP.GE.U32.AND P0, PT, R3, 0x7, PT ;  /* 0x000000070300780c */ /* 0x000fe20003f06070 */
[----:B------:R-:W-:Y:S01]  /*2af0*/  HFMA2 R3, -RZ, RZ, 0, 0 ;  /* 0x00000000ff037431 */ /* 0x000fe200000001ff */
[----:B------:R-:W-:-:S11]  /*2b00*/  ISETP.NE.AND P2, PT, R14, RZ, PT ;  /* 0x000000ff0e00720c */ /* 0x000fd60003f45270 */
[----:B------:R-:W-:Y:S05]  /*2b10*/  @!P0 BRA `(.L_x_15) ;  /* 0x00000004000c8947 */ /* 0x000fea0003800000 */
[----:B------:R0:W5:Y:S01]  /*2b20*/  LD.E R15, desc[UR36][R18.64] ;  /* 0x00000024120f7980 */ /* 0x000162000c101900 */
[----:B-1----:R-:W1:Y:S01]  /*2b30*/  LDC.64 R4, c[0x0][0x388] ;  /* 0x0000e200ff047b82 */ /* 0x002e620000000a00 */
[----:B------:R-:W-:Y:S01]  /*2b40*/  IADD3 R6, P0, PT, R18, 0x10, RZ ;  /* 0x0000001012067810 */ /* 0x000fe20007f1e0ff */
[----:B------:R-:W-:Y:S01]  /*2b50*/  BSSY.RECONVERGENT B0, `(.L_x_15) ;  /* 0x000003f000007945 */ /* 0x000fe20003800200 */
[----:B------:R-:W-:Y:S01]  /*2b60*/  LOP3.LUT R3, R0, 0x7ffffff8, RZ, 0xc0, !PT ;  /* 0x7ffffff800037812 */ /* 0x000fe200078ec0ff */
[----:B------:R-:W-:Y:S02]  /*2b70*/  IMAD.MOV.U32 R9, RZ, RZ, RZ ;  /* 0x000000ffff097224 */ /* 0x000fe400078e00ff */
[----:B------:R-:W-:Y:S01]  /*2b80*/  IMAD.X R7, RZ, RZ, R19, P0 ;  /* 0x000000ffff077224 */ /* 0x000fe200000e0613 */
[----:B------:R-:W-:-:S07]  /*2b90*/  IADD3 R8, PT, PT, -R3, RZ, RZ ;  /* 0x000000ff03087210 */ /* 0x000fce0007ffe1ff */
.L_x_16:
[----:B------:R-:W-:Y:S01]  /*2ba0*/  ISETP.NE.AND P0, PT, R9, RZ, PT ;  /* 0x000000ff0900720c */ /* 0x000fe20003f05270 */
[----:B--2---:R-:W2:Y:S01]  /*2bb0*/  LD.E R12, desc[UR36][R6.64+-0xc] ;  /* 0xfffff424060c7980 */ /* 0x004ea2000c101900 */
[----:B------:R-:W2:Y:S11]  /*2bc0*/  LDCU UR4, c[0x0][0x390] ;  /* 0x00007200ff0477ac */ /* 0x000eb60008000800 */
[----:B------:R-:W2:Y:S02]  /*2bd0*/  @P0 LD.E R11, desc[UR36][R6.64+-0x10] ;  /* 0xfffff024060b0980 */ /* 0x000ea4000c101900 */
[----:B--2---:R-:W-:-:S04]  /*2be0*/  @P0 IMAD R11, R11, UR4, R12 ;  /* 0x000000040b0b0c24 */ /* 0x004fc8000f8e020c */
[----:B-1----:R-:W-:-:S06]  /*2bf0*/  @P0 IMAD.WIDE R10, R11, 0x4, R4 ;  /* 0x000000040b0a0825 */ /* 0x002fcc00078e0204 */
[----:B------:R-:W2:Y:S02]  /*2c00*/  @P0 LDG.E R10, desc[UR36][R10.64] ;  /* 0x000000240a0a0981 */ /* 0x000ea4000c1e1900 */
[----:B--2--5:R-:W-:-:S05]  /*2c10*/  @P0 IMAD.IADD R15, R15, 0x1, R10 ;  /* 0x000000010f0f0824 */ /* 0x024fca00078e020a */
[----:B------:R1:W-:Y:S04]  /*2c20*/  @P0 ST.E desc[UR36][R18.64], R15 ;  /* 0x0000000f12000985 */ /* 0x0003e8000c101924 */
[----:B------:R-:W2:Y:S01]  /*2c30*/  LD.E R17, desc[UR36][R6.64+-0x8] ;  /* 0xfffff82406117980 */ /* 0x000ea2000c101900 */
[----:B------:R-:W-:-:S04]  /*2c40*/  IMAD.U32 R0, RZ, RZ, UR4 ;  /* 0x00000004ff007e24 */ /* 0x000fc8000f8e00ff */
[----:B--2---:R-:W-:-:S04]  /*2c50*/  IMAD R13, R12, R0, R17 ;  /* 0x000000000c0d7224 */ /* 0x004fc800078e0211 */
[----:B------:R-:W-:-:S06]  /*2c60*/  IMAD.WIDE R12, R13, 0x4, R4 ;  /* 0x000000040d0c7825 */ /* 0x000fcc00078e0204 */
[----:B------:R-:W2:Y:S02]  /*2c70*/  LDG.E R12, desc[UR36][R12.64] ;  /* 0x000000240c0c7981 */ /* 0x000ea4000c1e1900 */
[----:B--2---:R-:W-:-:S05]  /*2c80*/  IADD3 R21, PT, PT, R12, R15, RZ ;  /* 0x0000000f0c157210 */ /* 0x004fca0007ffe0ff */
[----:B------:R2:W-:Y:S04]  /*2c90*/  ST.E desc[UR36][R18.64], R21 ;  /* 0x0000001512007985 */ /* 0x0005e8000c101924 */
[----:B------:R-:W3:Y:S02]  /*2ca0*/  LD.E R31, desc[UR36][R6.64+-0x4] ;  /* 0xfffffc24061f7980 */ /* 0x000ee4000c101900 */
[----:B---3--:R-:W-:-:S04]  /*2cb0*/  IMAD R11, R17, R0, R31 ;  /* 0x00000000110b7224 */ /* 0x008fc800078e021f */
[----:B------:R-:W-:-:S06]  /*2cc0*/  IMAD.WIDE R10, R11, 0x4, R4 ;  /* 0x000000040b0a7825 */ /* 0x000fcc00078e0204 */
[----:B------:R-:W1:Y:S02]  /*2cd0*/  LDG.E R10, desc[UR36][R10.64] ;  /* 0x000000240a0a7981 */ /* 0x000e64000c1e1900 */
[----:B-1----:R-:W-:-:S05]  /*2ce0*/  IMAD.IADD R15, R21, 0x1, R10 ;  /* 0x00000001150f7824 */ /* 0x002fca00078e020a */
[----:B------:R1:W-:Y:S04]  /*2cf0*/  ST.E desc[UR36][R18.64], R15 ;  /* 0x0000000f12007985 */ /* 0x0003e8000c101924 */
[----:B------:R-:W3:Y:S02]  /*2d00*/  LD.E R17, desc[UR36][R6.64] ;  /* 0x0000002406117980 */ /* 0x000ee4000c101900 */
[----:B---3--:R-:W-:-:S04]  /*2d10*/  IMAD R31, R31, R0, R17 ;  /* 0x000000001f1f7224 */ /* 0x008fc800078e0211 */
[----:B------:R-:W-:-:S06]  /*2d20*/  IMAD.WIDE R12, R31, 0x4, R4 ;  /* 0x000000041f0c7825 */ /* 0x000fcc00078e0204 */
[----:B------:R-:W2:Y:S02]  /*2d30*/  LDG.E R12, desc[UR36][R12.64] ;  /* 0x000000240c0c7981 */ /* 0x000ea4000c1e1900 */
[----:B--2---:R-:W-:-:S05]  /*2d40*/  IMAD.IADD R21, R15, 0x1, R12 ;  /* 0x000000010f157824 */ /* 0x004fca00078e020c */
[----:B------:R2:W-:Y:S04]  /*2d50*/  ST.E desc[UR36][R18.64], R21 ;  /* 0x0000001512007985 */ /* 0x0005e8000c101924 */
[----:B------:R-:W3:Y:S02]  /*2d60*/  LD.E R31, desc[UR36][R6.64+0x4] ;  /* 0x00000424061f7980 */ /* 0x000ee4000c101900 */
[----:B---3--:R-:W-:-:S04]  /*2d70*/  IMAD R17, R17, R0, R31 ;  /* 0x0000000011117224 */ /* 0x008fc800078e021f */
[----:B------:R-:W-:-:S06]  /*2d80*/  IMAD.WIDE R10, R17, 0x4, R4 ;  /* 0x00000004110a7825 */ /* 0x000fcc00078e0204 */
[----:B------:R-:W1:Y:S02]  /*2d90*/  LDG.E R10, desc[UR36][R10.64] ;  /* 0x000000240a0a7981 */ /* 0x000e64000c1e1900 */
[----:B-1----:R-:W-:-:S05]  /*2da0*/  IADD3 R15, PT, PT, R21, R10, RZ ;  /* 0x0000000a150f7210 */ /* 0x002fca0007ffe0ff */
        /* <DEDUP_REMOVED lines=10> */
[----:B------:R-:W3:Y:S02]  /*2e50*/  LDG.E R10, desc[UR36][R10.64] ;  /* 0x000000240a0a7981 */ /* 0x000ee4000c1e1900 */
[----:B---3--:R-:W-:-:S05]  /*2e60*/  IMAD.IADD R17, R21, 0x1, R10 ;  /* 0x0000000115117824 */ /* 0x008fca00078e020a */
[----:B------:R2:W-:Y:S04]  /*2e70*/  ST.E desc[UR36][R18.64], R17 ;  /* 0x0000001112007985 */ /* 0x0005e8000c101924 */
[----:B-1----:R-:W3:Y:S02]  /*2e80*/  LD.E R15, desc[UR36][R6.64+0x10] ;  /* 0x00001024060f7980 */ /* 0x002ee4000c101900 */
[----:B---3--:R-:W-:-:S04]  /*2e90*/  IMAD R15, R31, R0, R15 ;  /* 0x000000001f0f7224 */ /* 0x008fc800078e020f */
[----:B------:R-:W-:-:S06]  /*2ea0*/  IMAD.WIDE R12, R15, 0x4, R4 ;  /* 0x000000040f0c7825 */ /* 0x000fcc00078e0204 */
[----:B------:R-:W3:Y:S01]  /*2eb0*/  LDG.E R12, desc[UR36][R12.64] ;  /* 0x000000240c0c7981 */ /* 0x000ee2000c1e1900 */
[----:B------:R-:W-:Y:S01]  /*2ec0*/  VIADD R8, R8, 0x8 ;  /* 0x0000000808087836 */ /* 0x000fe20000000000 */
[----:B------:R-:W-:Y:S02]  /*2ed0*/  IADD3 R6, P1, PT, R6, 0x20, RZ ;  /* 0x0000002006067810 */ /* 0x000fe40007f3e0ff */
[----:B------:R-:W-:Y:S02]  /*2ee0*/  IADD3 R9, PT, PT, R9, 0x8, RZ ;  /* 0x0000000809097810 */ /* 0x000fe40007ffe0ff */
[----:B------:R-:W-:Y:S01]  /*2ef0*/  ISETP.NE.AND P0, PT, R8, RZ, PT ;  /* 0x000000ff0800720c */ /* 0x000fe20003f05270 */
[----:B------:R-:W-:Y:S01]  /*2f00*/  IMAD.X R7, RZ, RZ, R7, P1 ;  /* 0x000000ffff077224 */ /* 0x000fe200008e0607 */
[----:B---3--:R-:W-:-:S05]  /*2f10*/  IADD3 R15, PT, PT, R17, R12, RZ ;  /* 0x0000000c110f7210 */ /* 0x008fca0007ffe0ff */
[----:B------:R2:W-:Y:S06]  /*2f20*/  ST.E desc[UR36][R18.64], R15 ;  /* 0x0000000f12007985 */ /* 0x0005ec000c101924 */
[----:B------:R-:W-:Y:S05]  /*2f30*/  @P0 BRA `(.L_x_16) ;  /* 0xfffffffc00180947 */ /* 0x000fea000383ffff */
[----:B------:R-:W-:Y:S05]  /*2f40*/  BSYNC.RECONVERGENT B0 ;  /* 0x0000000000007941 */ /* 0x000fea0003800200 */
.L_x_15:
[----:B------:R-:W-:Y:S04]  /*2f50*/  BSSY.RECONVERGENT B0, `(.L_x_14) ;  /* 0x0000049000007945 */ /* 0x000fe80003800200 */
[----:B------:R-:W-:Y:S05]  /*2f60*/  @!P2 BRA `(.L_x_17) ;  /* 0x00000004001ca947 */ /* 0x000fea0003800000 */
[----:B------:R-:W-:Y:S02]  /*2f70*/  ISETP.GE.U32.AND P0, PT, R14, 0x4, PT ;  /* 0x000000040e00780c */ /* 0x000fe40003f06070 */
[----:B------:R-:W-:-:S04]  /*2f80*/  LOP3.LUT R12, R0, 0x3, RZ, 0xc0, !PT ;  /* 0x00000003000c7812 */ /* 0x000fc800078ec0ff */
[----:B------:R-:W-:-:S07]  /*2f90*/  ISETP.NE.AND P1, PT, R12, RZ, PT ;  /* 0x000000ff0c00720c */ /* 0x000fce0003f25270 */
[----:B------:R-:W-:Y:S06]  /*2fa0*/  @!P0 BRA `(.L_x_18) ;  /* 0x0000000000788947 */ /* 0x000fec0003800000 */
[C---:B------:R-:W-:Y:S01]  /*2fb0*/  ISETP.NE.AND P0, PT, R3.reuse, RZ, PT ;  /* 0x000000ff0300720c */ /* 0x040fe20003f05270 */
[----:B-1----:R-:W-:Y:S01]  /*2fc0*/  IMAD.WIDE.U32 R4, R3, 0x4, R18 ;  /* 0x0000000403047825 */ /* 0x002fe200078e0012 */
[----:B------:R-:W1:Y:S01]  /*2fd0*/  LDC.64 R6, c[0x0][0x388] ;  /* 0x0000e200ff067b82 */ /* 0x000e620000000a00 */
[----:B------:R-:W3:Y:S04]  /*2fe0*/  LD.E R13, desc[UR36][R18.64] ;  /* 0x00000024120d7980 */ /* 0x000ee8000c101900 */
[----:B------:R-:W4:Y:S06]  /*2ff0*/  LD.E R11, desc[UR36][R4.64+0x4] ;  /* 0x00000424040b7980 */ /* 0x000f2c000c101900 */
[----:B------:R-:W4:Y:S02]  /*3000*/  @P0 LD.E R8, desc[UR36][R4.64] ;  /* 0x0000002404080980 */ /* 0x000f24000c101900 */
[----:B----4-:R-:W-:-:S04]  /*3010*/  @P0 IMAD R9, R8, R0, R11 ;  /* 0x0000000008090224 */ /* 0x010fc800078e020b */
[----:B-1----:R-:W-:-:S06]  /*3020*/  @P0 IMAD.WIDE R8, R9, 0x4, R6 ;  /* 0x0000000409080825 */ /* 0x002fcc00078e0206 */
[----:B------:R-:W3:Y:S02]  /*3030*/  @P0 LDG.E R8, desc[UR36][R8.64] ;  /* 0x0000002408080981 */ /* 0x000ee4000c1e1900 */
[----:B---3--:R-:W-:-:S05]  /*3040*/  @P0 IMAD.IADD R13, R8, 0x1, R13 ;  /* 0x00000001080d0824 */ /* 0x008fca00078e020d */
[----:B------:R1:W-:Y:S04]  /*3050*/  @P0 ST.E desc[UR36][R18.64], R13 ;  /* 0x0000000d12000985 */ /* 0x0003e8000c101924 */
[----:B--2---:R-:W2:Y:S02]  /*3060*/  LD.E R15, desc[UR36][R4.64+0x8] ;  /* 0x00000824040f7980 */ /* 0x004ea4000c101900 */
[----:B--2---:R-:W-:-:S04]  /*3070*/  IMAD R11, R11, R0, R15 ;  /* 0x000000000b0b7224 */ /* 0x004fc800078e020f */
[----:B------:R-:W-:-:S06]  /*3080*/  IMAD.WIDE R10, R11, 0x4, R6 ;  /* 0x000000040b0a7825 */ /* 0x000fcc00078e0206 */
[----:B------:R-:W2:Y:S02]  /*3090*/  LDG.E R10, desc[UR36][R10.64] ;  /* 0x000000240a0a7981 */ /* 0x000ea4000c1e1900 */
[----:B--2---:R-:W-:-:S05]  /*30a0*/  IMAD.IADD R17, R10, 0x1, R13 ;  /* 0x000000010a117824 */ /* 0x004fca00078e020d */
[----:B------:R3:W-:Y:S04]  /*30b0*/  ST.E desc[UR36][R18.64], R17 ;  /* 0x0000001112007985 */ /* 0x0007e8000c101924 */
[----:B------:R-:W2:Y:S02]  /*30c0*/  LD.E R21, desc[UR36][R4.64+0xc] ;  /* 0x00000c2404157980 */ /* 0x000ea4000c101900 */
[----:B--2---:R-:W-:-:S04]  /*30d0*/  IMAD R9, R15, R0, R21 ;  /* 0x000000000f097224 */ /* 0x004fc800078e0215 */
[----:B------:R-:W-:-:S06]  /*30e0*/  IMAD.WIDE R8, R9, 0x4, R6 ;  /* 0x0000000409087825 */ /* 0x000fcc00078e0206 */
[----:B------:R-:W1:Y:S02]  /*30f0*/  LDG.E R8, desc[UR36][R8.64] ;  /* 0x0000002408087981 */ /* 0x000e64000c1e1900 */
[----:B-1----:R-:W-:-:S05]  /*3100*/  IADD3 R13, PT, PT, R17, R8, RZ ;  /* 0x00000008110d7210 */ /* 0x002fca0007ffe0ff */
[----:B------:R3:W-:Y:S04]  /*3110*/  ST.E desc[UR36][R18.64], R13 ;  /* 0x0000000d12007985 */ /* 0x0007e8000c101924 */
[----:B------:R-:W2:Y:S02]  /*3120*/  LD.E R14, desc[UR36][R4.64+0x10] ;  /* 0x00001024040e7980 */ /* 0x000ea4000c101900 */
[----:B--2---:R-:W-:-:S04]  /*3130*/  IMAD R21, R21, R0, R14 ;  /* 0x0000000015157224 */ /* 0x004fc800078e020e */
[----:B------:R-:W-:-:S06]  /*3140*/  IMAD.WIDE R6, R21, 0x4, R6 ;  /* 0x0000000415067825 */ /* 0x000fcc00078e0206 */
[----:B------:R-:W2:Y:S01]  /*3150*/  LDG.E R6, desc[UR36][R6.64] ;  /* 0x0000002406067981 */ /* 0x000ea2000c1e1900 */
[----:B------:R-:W-:Y:S02]  /*3160*/  VIADD R3, R3, 0x4 ;  /* 0x0000000403037836 */ /* 0x000fe40000000000 */
[----:B--2---:R-:W-:-:S05]  /*3170*/  IMAD.IADD R11, R13, 0x1, R6 ;  /* 0x000000010d0b7824 */ /* 0x004fca00078e0206 */
[----:B------:R3:W-:Y:S02]  /*3180*/  ST.E desc[UR36][R18.64], R11 ;  /* 0x0000000b12007985 */ /* 0x0007e4000c101924 */
.L_x_18:
[----:B------:R-:W-:Y:S05]  /*3190*/  @!P1 BRA `(.L_x_17) ;  /* 0x0000000000909947 */ /* 0x000fea0003800000 */
[----:B------:R-:W-:Y:S01]  /*31a0*/  ISETP.NE.AND P0, PT, R12, 0x1, PT ;  /* 0x000000010c00780c */ /* 0x000fe20003f05270 */
[----:B------:R-:W-:Y:S01]  /*31b0*/  BSSY.RECONVERGENT B1, `(.L_x_19) ;  /* 0x0000015000017945 */ /* 0x000fe20003800200 */
[----:B------:R-:W-:-:S11]  /*31c0*/  LOP3.LUT R12, R0, 0x1, RZ, 0xc0, !PT ;  /* 0x00000001000c7812 */ /* 0x000fd600078ec0ff */
[----:B------:R-:W-:Y:S05]  /*31d0*/  @!P0 BRA `(.L_x_20) ;  /* 0x0000000000488947 */ /* 0x000fea0003800000 */
[C---:B------:R-:W-:Y:S01]  /*31e0*/  ISETP.NE.AND P0, PT, R3.reuse, RZ, PT ;  /* 0x000000ff0300720c */ /* 0x040fe20003f05270 */
[----:B-1----:R-:W-:Y:S01]  /*31f0*/  IMAD.WIDE.U32 R6, R3, 0x4, R18 ;  /* 0x0000000403067825 */ /* 0x002fe200078e0012 */
[----:B------:R-:W1:Y:S01]  /*3200*/  LDC.64 R4, c[0x0][0x388] ;  /* 0x0000e200ff047b82 */ /* 0x000e620000000a00 */
[----:B---3--:R-:W3:Y:S04]  /*3210*/  LD.E R13, desc[UR36][R18.64] ;  /* 0x00000024120d7980 */ /* 0x008ee8000c101900 */
[----:B------:R-:W4:Y:S06]  /*3220*/  LD.E R11, desc[UR36][R6.64+0x4] ;  /* 0x00000424060b7980 */ /* 0x000f2c000c101900 */
[----:B------:R-:W4:Y:S02]  /*3230*/  @P0 LD.E R8, desc[UR36][R6.64] ;  /* 0x0000002406080980 */ /* 0x000f24000c101900 */
[----:B----4-:R-:W-:-:S04]  /*3240*/  @P0 IMAD R9, R8, R0, R11 ;  /* 0x0000000008090224 */ /* 0x010fc800078e020b */
[----:B-1----:R-:W-:-:S06]  /*3250*/  @P0 IMAD.WIDE R8, R9, 0x4, R4 ;  /* 0x0000000409080825 */ /* 0x002fcc00078e0204 */
[----:B------:R-:W3:Y:S02]  /*3260*/  @P0 LDG.E R8, desc[UR36][R8.64] ;  /* 0x0000002408080981 */ /* 0x000ee4000c1e1900 */
[----:B---3--:R-:W-:-:S05]  /*3270*/  @P0 IADD3 R13, PT, PT, R8, R13, RZ ;  /* 0x0000000d080d0210 */ /* 0x008fca0007ffe0ff */
[----:B------:R4:W-:Y:S04]  /*3280*/  @P0 ST.E desc[UR36][R18.64], R13 ;  /* 0x0000000d12000985 */ /* 0x0009e8000c101924 */
[----:B------:R-:W3:Y:S02]  /*3290*/  LD.E R10, desc[UR36][R6.64+0x8] ;  /* 0x00000824060a7980 */ /* 0x000ee4000c101900 */
[----:B---3--:R-:W-:-:S04]  /*32a0*/  IMAD R11, R11, R0, R10 ;  /* 0x000000000b0b7224 */ /* 0x008fc800078e020a */
[----:B------:R-:W-:-:S06]  /*32b0*/  IMAD.WIDE R4, R11, 0x4, R4 ;  /* 0x000000040b047825 */ /* 0x000fcc00078e0204 */
[----:B------:R-:W3:Y:S01]  /*32c0*/  LDG.E R4, desc[UR36][R4.64] ;  /* 0x0000002404047981 */ /* 0x000ee2000c1e1900 */
[----:B------:R-:W-:Y:S02]  /*32d0*/  VIADD R3, R3, 0x2 ;  /* 0x0000000203037836 */ /* 0x000fe40000000000 */
[----:B---3--:R-:W-:-:S05]  /*32e0*/  IMAD.IADD R11, R4, 0x1, R13 ;  /* 0x00000001040b7824 */ /* 0x008fca00078e020d */
[----:B------:R4:W-:Y:S02]  /*32f0*/  ST.E desc[UR36][R18.64], R11 ;  /* 0x0000000b12007985 */ /* 0x0009e4000c101924 */
.L_x_20:
[----:B------:R-:W-:Y:S05]  /*3300*/  BSYNC.RECONVERGENT B1 ;  /* 0x0000000000017941 */ /* 0x000fea0003800200 */
.L_x_19:
[----:B------:R-:W-:-:S04]  /*3310*/  ISETP.NE.AND P0, PT, R3, RZ, PT ;  /* 0x000000ff0300720c */ /* 0x000fc80003f05270 */
[----:B------:R-:W-:-:S13]  /*3320*/  ISETP.NE.U32.OR P0, PT, R12, 0x1, !P0 ;  /* 0x000000010c00780c */ /* 0x000fda0004705470 */
[----:B------:R-:W-:Y:S05]  /*3330*/  @P0 BRA `(.L_x_17) ;  /* 0x0000000000280947 */ /* 0x000fea0003800000 */
[----:B-1----:R-:W-:Y:S01]  /*3340*/  IMAD.WIDE.U32 R4, R3, 0x4, R18 ;  /* 0x0000000403047825 */ /* 0x002fe200078e0012 */
[----:B------:R-:W1:Y:S04]  /*3350*/  LDC.64 R6, c[0x0][0x388] ;  /* 0x0000e200ff067b82 */ /* 0x000e680000000a00 */
[----:B------:R-:W5:Y:S04]  /*3360*/  LD.E R3, desc[UR36][R4.64] ;  /* 0x0000002404037980 */ /* 0x000f68000c101900 */
[----:B------:R-:W5:Y:S02]  /*3370*/  LD.E R8, desc[UR36][R4.64+0x4] ;  /* 0x0000042404087980 */ /* 0x000f64000c101900 */
[----:B-----5:R-:W-:-:S04]  /*3380*/  IMAD R3, R3, R0, R8 ;  /* 0x0000000003037224 */ /* 0x020fc800078e0208 */
[----:B-1----:R-:W-:Y:S02]  /*3390*/  IMAD.WIDE R6, R3, 0x4, R6 ;  /* 0x0000000403067825 */ /* 0x002fe400078e0206 */
[----:B------:R-:W5:Y:S04]  /*33a0*/  LD.E R3, desc[UR36][R18.64] ;  /* 0x0000002412037980 */ /* 0x000f68000c101900 */
[----:B------:R-:W5:Y:S02]  /*33b0*/  LDG.E R6, desc[UR36][R6.64] ;  /* 0x0000002406067981 */ /* 0x000f64000c1e1900 */
[----:B-----5:R-:W-:-:S05]  /*33c0*/  IADD3 R3, PT, PT, R6, R3, RZ ;  /* 0x0000000306037210 */ /* 0x020fca0007ffe0ff */
[----:B------:R1:W-:Y:S02]  /*33d0*/  ST.E desc[UR36][R18.64], R3 ;  /* 0x0000000312007985 */ /* 0x0003e4000c101924 */
.L_x_17:
[----:B------:R-:W-:Y:S05]  /*33e0*/  BSYNC.RECONVERGENT B0 ;  /* 0x0000000000007941 */ /* 0x000fea0003800200 */
.L_x_14:
[----:B------:R-:W-:Y:S01]  /*33f0*/  MOV R26, 0x0 ;  /* 0x00000000001a7802 */ /* 0x000fe20000000f00 */
[----:B01----:R-:W-:Y:S02]  /*3400*/  IMAD.MOV.U32 R4, RZ, RZ, 0x4 ;  /* 0x00000004ff047424 */ /* 0x003fe400078e00ff */
[----:B------:R-:W-:Y:S01]  /*3410*/  IMAD.MOV.U32 R5, RZ, RZ, RZ ;  /* 0x000000ffff057224 */ /* 0x000fe200078e00ff */
[----:B------:R0:W1:Y:S06]  /*3420*/  LDC.64 R6, c[0x4][R26] ;  /* 0x010000001a067b82 */ /* 0x00006c0000000a00 */
[----:B--2---:R-:W-:-:S07]  /*3430*/  LEPC R20, `(.L_x_21) ;  /* 0x000000001014794e */ /* 0x004fce0000000000 */
[----:B01-34-:R-:W-:Y:S05]  /*3440*/  CALL.ABS.NOINC R6 ;  /* 0x0000000006007343 */ /* 0x01bfea0003c00000 */
.L_x_21:
[----:B------:R-:W-:Y:S02]  /*3450*/  HFMA2 R3, -RZ, RZ, 0, 5.9604644775390625e-08 ;  /* 0x00000001ff037431 */ /* 0x000fe400000001ff */
[----:B------:R-:W-:Y:S01]  /*3460*/  IMAD.MOV.U32 R16, RZ, RZ, R4 ;  /* 0x000000ffff107224 */ /* 0x000fe200078e0004 */
[----:B------:R0:W1:Y:S01]  /*3470*/  LDC.64 R6, c[0x4][R26] ;  /* 0x010000001a067b82 */ /* 0x0000620000000a00 */
[----:B------:R-:W-:Y:S02]  /*3480*/  IMAD.MOV.U32 R17, RZ, RZ, R5 ;  /* 0x000000ffff117224 */ /* 0x000fe400078e0005 */
[----:B------:R-:W-:Y:S02]  /*3490*/  HFMA2 R4, -RZ, RZ, 0, 2.384185791015625e-07 ;  /* 0x00000004ff047431 */ /* 0x000fe400000001ff */
[----:B------:R-:W-:Y:S01]  /*34a0*/  IMAD.MOV.U32 R5, RZ, RZ, RZ ;  /* 0x000000ffff057224 */ /* 0x000fe200078e00ff */
[----:B------:R0:W-:Y:S06]  /*34b0*/  ST.E desc[UR36][R16.64], R3 ;  /* 0x0000000310007985 */ /* 0x0001ec000c101924 */
[----:B------:R-:W-:-:S07]  /*34c0*/  LEPC R20, `(.L_x_22) ;  /* 0x000000001014794e */ /* 0x000fce0000000000 */
[----:B01----:R-:W-:Y:S05]  /*34d0*/  CALL.ABS.NOINC R6 ;  /* 0x0000000006007343 */ /* 0x003fea0003c00000 */
.L_x_22:
[----:B------:R-:W-:Y:S01]  /*34e0*/  IMAD.MOV.U32 R3, RZ, RZ, 0x2 ;  /* 0x00000002ff037424 */ /* 0x000fe200078e00ff */
[----:B------:R-:W0:Y:S01]  /*34f0*/  LDC R32, c[0x0][0x390] ;  /* 0x0000e400ff207b82 */ /* 0x000e220000000800 */
[----:B------:R-:W-:Y:S01]  /*3500*/  BSSY.RECONVERGENT B0, `(.L_x_23) ;  /* 0x0000145000007945 */ /* 0x000fe20003800200 */
[----:B------:R-:W-:Y:S01]  /*3510*/  MOV R8, 0x0 ;  /* 0x0000000000087802 */ /* 0x000fe20000000f00 */
[----:B------:R-:W-:Y:S01]  /*3520*/  IMAD.MOV.U32 R9, RZ, RZ, 0x40340000 ;  /* 0x40340000ff097424 */ /* 0x000fe200078e00ff */
[----:B------:R1:W-:Y:S02]  /*3530*/  ST.E desc[UR36][R4.64], R3 ;  /* 0x0000000304007985 */ /* 0x0003e4000c101924 */
[----:B01----:R-:W-:-:S07]  /*3540*/  VIADD R32, R32, 0xffffffff ;  /* 0xffffffff20207836 */ /* 0x003fce0000000000 */
.L_x_33:
[----:B012---:R-:W0:Y:S01]  /*3550*/  I2F.U32.RP R3, R32 ;  /* 0x0000002000037306 */ /* 0x007e220000209000 */
[----:B------:R-:W-:Y:S02]  /*3560*/  SHF.R.U32.HI R0, RZ, 0x2, R23 ;  /* 0x00000002ff007819 */ /* 0x000fe40000011617 */
[----:B------:R-:W-:Y:S02]  /*3570*/  SHF.R.U32.HI R13, RZ, 0x2, R22 ;  /* 0x00000002ff0d7819 */ /* 0x000fe40000011616 */
[----:B------:R-:W-:Y:S01]  /*3580*/  LOP3.LUT R11, R0, R23, RZ, 0x3c, !PT ;  /* 0x00000017000b7212 */ /* 0x000fe200078e3cff */
[----:B------:R-:W-:Y:S01]  /*3590*/  IMAD.SHL.U32 R0, R27, 0x10, RZ ;  /* 0x000000101b007824 */ /* 0x000fe200078e00ff */
[----:B------:R-:W-:-:S03]  /*35a0*/  LOP3.LUT R13, R13, R22, RZ, 0x3c, !PT ;  /* 0x000000160d0d7212 */ /* 0x000fc600078e3cff */
[----:B------:R-:W-:Y:S01]  /*35b0*/  IMAD.SHL.U32 R10, R11, 0x2, RZ ;  /* 0x000000020b0a7824 */ /* 0x000fe200078e00ff */
[----:B0-----:R-:W0:Y:S04]  /*35c0*/  MUFU.RCP R3, R3 ;  /* 0x0000000300037308 */ /* 0x001e280000001000 */
[----:B------:R-:W-:Y:S02]  /*35d0*/  LOP3.LUT R0, R27, R0, R10, 0x96, !PT ;  /* 0x000000001b007212 */ /* 0x000fe400078e960a */
[----:B------:R-:W-:Y:S02]  /*35e0*/  IADD3 R10, PT, PT, RZ, -R32, RZ ;  /* 0x80000020ff0a7210 */ /* 0x000fe40007ffe0ff */
[----:B0-----:R-:W-:Y:S02]  /*35f0*/  IADD3 R6, PT, PT, R3, 0xffffffe, RZ ;  /* 0x0ffffffe03067810 */ /* 0x001fe40007ffe0ff */
[----:B------:R-:W-:Y:S01]  /*3600*/  LOP3.LUT R3, R0, R11, RZ, 0x3c, !PT ;  /* 0x0000000b00037212 */ /* 0x000fe200078e3cff */
[----:B------:R-:W-:Y:S01]  /*3610*/  IMAD.MOV.U32 R11, RZ, RZ, R10 ;  /* 0x000000ffff0b7224 */ /* 0x000fe200078e000a */
[----:B------:R0:W1:Y:S01]  /*3620*/  F2I.FTZ.U32.TRUNC.NTZ R7, R6 ;  /* 0x0000000600077305 */ /* 0x000062000021f000 */
[----:B------:R-:W-:Y:S01]  /*3630*/  IMAD.SHL.U32 R10, R13, 0x2, RZ ;  /* 0x000000020d0a7824 */ /* 0x000fe200078e00ff */
[----:B------:R-:W-:-:S04]  /*3640*/  SHF.L.U32 R0, R3, 0x4, RZ ;  /* 0x0000000403007819 */ /* 0x000fc800000006ff */
[----:B------:R-:W-:Y:S02]  /*3650*/  LOP3.LUT R0, R13, R10, R0, 0x96, !PT ;  /* 0x0000000a0d007212 */ /* 0x000fe400078e9600 */
[----:B------:R2:W5:Y:S01]  /*3660*/  LD.E R10, desc[UR36][R18.64] ;  /* 0x00000024120a7980 */ /* 0x000562000c101900 */
[----:B0-----:R-:W-:Y:S01]  /*3670*/  IMAD.MOV.U32 R6, RZ, RZ, RZ ;  /* 0x000000ffff067224 */ /* 0x001fe200078e00ff */
[----:B------:R-:W-:Y:S01]  /*3680*/  LOP3.LUT R35, R0, R3, RZ, 0x3c, !PT ;  /* 0x0000000300237212 */ /* 0x000fe200078e3cff */
[----:B-1----:R-:W-:Y:S01]  /*3690*/  IMAD R13, R11, R7, RZ ;  /* 0x000000070b0d7224 */ /* 0x002fe200078e02ff */
[C---:B------:R-:W-:Y:S01]  /*36a0*/  IADD3 R11, PT, PT, R2.reuse, 0x587c5, R3 ;  /* 0x000587c5020b7810 */ /* 0x040fe20007ffe003 */
[----:B------:R-:W-:Y:S02]  /*36b0*/  VIADD R2, R2, 0xb0f8a ;  /* 0x000b0f8a02027836 */ /* 0x000fe40000000000 */
[----:B------:R-:W-:-:S03]  /*36c0*/  IMAD.HI.U32 R6, R7, R13, R6 ;  /* 0x0000000d07067227 */ /* 0x000fc600078e0006 */
[----:B------:R-:W-:-:S03]  /*36d0*/  IADD3 R7, PT, PT, R35, R2, RZ ;  /* 0x0000000223077210 */ /* 0x000fc60007ffe0ff */
[----:B------:R-:W-:-:S04]  /*36e0*/  IMAD.HI.U32 R0, R6, R11, RZ ;  /* 0x0000000b06007227 */ /* 0x000fc800078e00ff */
[----:B------:R-:W-:-:S04]  /*36f0*/  IMAD.HI.U32 R6, R6, R7, RZ ;  /* 0x0000000706067227 */ /* 0x000fc800078e00ff */
[----:B------:R-:W-:Y:S02]  /*3700*/  IMAD.MOV R0, RZ, RZ, -R0 ;  /* 0x000000ffff007224 */ /* 0x000fe400078e0a00 */
[----:B------:R-:W-:Y:S02]  /*3710*/  IMAD.MOV R6, RZ, RZ, -R6 ;  /* 0x000000ffff067224 */ /* 0x000fe400078e0a06 */
[C---:B------:R-:W-:Y:S01]  /*3720*/  IMAD R11, R32.reuse, R0, R11 ;  /* 0x00000000200b7224 */ /* 0x040fe200078e020b */
[----:B------:R-:W-:Y:S01]  /*3730*/  LOP3.LUT R0, RZ, R32, RZ, 0x33, !PT ;  /* 0x00000020ff007212 */ /* 0x000fe200078e33ff */
[----:B------:R-:W-:-:S03]  /*3740*/  IMAD R7, R32, R6, R7 ;  /* 0x0000000620077224 */ /* 0x000fc600078e0207 */
[-C--:B------:R-:W-:Y:S02]  /*3750*/  ISETP.GE.U32.AND P0, PT, R11, R32.reuse, PT ;  /* 0x000000200b00720c */ /* 0x080fe40003f06070 */
[----:B------:R-:W-:-:S11]  /*3760*/  ISETP.GE.U32.AND P1, PT, R7, R32, PT ;  /* 0x000000200700720c */ /* 0x000fd60003f26070 */
[C---:B------:R-:W-:Y:S02]  /*3770*/  @P0 IADD3 R11, PT, PT, -R32.reuse, R11, RZ ;  /* 0x0000000b200b0210 */ /* 0x040fe40007ffe1ff */
[----:B------:R-:W-:Y:S01]  /*3780*/  @P1 IMAD.IADD R7, R7, 0x1, -R32 ;  /* 0x0000000107071824 */ /* 0x000fe200078e0a20 */
[----:B------:R-:W-:Y:S02]  /*3790*/  ISETP.NE.U32.AND P1, PT, R32, RZ, PT ;  /* 0x000000ff2000720c */ /* 0x000fe40003f25070 */
[-C--:B------:R-:W-:Y:S02]  /*37a0*/  ISETP.GE.U32.AND P0, PT, R11, R32.reuse, PT ;  /* 0x000000200b00720c */ /* 0x080fe40003f06070 */
[----:B------:R-:W-:-:S11]  /*37b0*/  ISETP.GE.U32.AND P2, PT, R7, R32, PT ;  /* 0x000000200700720c */ /* 0x000fd60003f46070 */
[----:B------:R-:W-:Y:S02]  /*37c0*/  @P0 IMAD.IADD R11, R11, 0x1, -R32 ;  /* 0x000000010b0b0824 */ /* 0x000fe400078e0a20 */
[----:B------:R-:W-:-:S03]  /*37d0*/  @P2 IADD3 R7, PT, PT, -R32, R7, RZ ;  /* 0x0000000720072210 */ /* 0x000fc60007ffe1ff */
[C---:B------:R-:W-:Y:S02]  /*37e0*/  SEL R11, R0.reuse, R11, !P1 ;  /* 0x0000000b000b7207 */ /* 0x040fe40004800000 */
[----:B------:R-:W-:-:S03]  /*37f0*/  SEL R0, R0, R7, !P1 ;  /* 0x0000000700007207 */ /* 0x000fc60004800000 */
[----:B------:R-:W-:Y:S02]  /*3800*/  VIADD R11, R11, 0x1 ;  /* 0x000000010b0b7836 */ /* 0x000fe40000000000 */
[----:B------:R-:W-:-:S03]  /*3810*/  VIADD R7, R0, 0x1 ;  /* 0x0000000100077836 */ /* 0x000fc60000000000 */
[----:B------:R2:W-:Y:S04]  /*3820*/  ST.E desc[UR36][R16.64], R11 ;  /* 0x0000000b10007985 */ /* 0x0005e8000c101924 */
[----:B------:R2:W-:Y:S04]  /*3830*/  ST.E desc[UR36][R4.64], R7 ;  /* 0x0000000704007985 */ /* 0x0005e8000c101924 */
[----:B------:R-:W3:Y:S01]  /*3840*/  LD.E R13, desc[UR36][R16.64] ;  /* 0x00000024100d7980 */ /* 0x000ee2000c101900 */
[----:B------:R-:W-:Y:S01]  /*3850*/  BSSY.RECONVERGENT B1, `(.L_x_24) ;  /* 0x000002a000017945 */ /* 0x000fe20003800200 */
[----:B------:R-:W-:-:S02]  /*3860*/  MOV R6, R3 ;  /* 0x0000000300067202 */ /* 0x000fc40000000f00 */
[----:B---3--:R-:W-:-:S13]  /*3870*/  ISETP.NE.AND P0, PT, R13, R7, PT ;  /* 0x000000070d00720c */ /* 0x008fda0003f05270 */
[----:B--2---:R-:W-:Y:S05]  /*3880*/  @P0 BRA `(.L_x_25) ;  /* 0x0000000000980947 */ /* 0x004fea0003800000 */
[----:B------:R-:W0:Y:S01]  /*3890*/  LDC R0, c[0x0][0x390] ;  /* 0x0000e400ff007b82 */ /* 0x000e220000000800 */
[----:B------:R-:W-:Y:S01]  /*38a0*/  BSSY.RECONVERGENT B2, `(.L_x_25) ;  /* 0x0000024000027945 */ /* 0x000fe20003800200 */
[----:B0-----:R-:W0:Y:S01]  /*38b0*/  I2F.U32.RP R3, R0 ;  /* 0x0000000000037306 */ /* 0x001e220000209000 */
[----:B------:R-:W-:Y:S02]  /*38c0*/  ISETP.NE.U32.AND P1, PT, R0, RZ, PT ;  /* 0x000000ff0000720c */ /* 0x000fe40003f25070 */
[----:B------:R-:W-:-:S05]  /*38d0*/  LOP3.LUT R20, RZ, R0, RZ, 0x33, !PT ;  /* 0x00000000ff147212 */ /* 0x000fca00078e33ff */
[----:B0-----:R-:W0:Y:S02]  /*38e0*/  MUFU.RCP R3, R3 ;  /* 0x0000000300037308 */ /* 0x001e240000001000 */
[----:B0-----:R-:W-:-:S06]  /*38f0*/  VIADD R12, R3, 0xffffffe ;  /* 0x0ffffffe030c7836 */ /* 0x001fcc0000000000 */
[----:B------:R0:W1:Y:S02]  /*3900*/  F2I.FTZ.U32.TRUNC.NTZ R13, R12 ;  /* 0x0000000c000d7305 */ /* 0x000064000021f000 */
[----:B0-----:R-:W-:Y:S02]  /*3910*/  HFMA2 R12, -RZ, RZ, 0, 0 ;  /* 0x00000000ff0c7431 */ /* 0x001fe400000001ff */
[----:B-1----:R-:W-:-:S04]  /*3920*/  IMAD.MOV R7, RZ, RZ, -R13 ;  /* 0x000000ffff077224 */ /* 0x002fc800078e0a0d */
[----:B------:R-:W-:-:S04]  /*3930*/  IMAD R7, R7, R0, RZ ;  /* 0x0000000007077224 */ /* 0x000fc800078e02ff */
[----:B------:R-:W-:-:S07]  /*3940*/  IMAD.HI.U32 R14, R13, R7, R12 ;  /* 0x000000070d0e7227 */ /* 0x000fce00078e000c */
.L_x_26:
[----:B------:R-:W-:Y:S01]  /*3950*/  SHF.R.U32.HI R3, RZ, 0x2, R24 ;  /* 0x00000002ff037819 */ /* 0x000fe20000011618 */
[----:B------:R-:W-:Y:S01]  /*3960*/  IMAD.SHL.U32 R12, R35, 0x10, RZ ;  /* 0x00000010230c7824 */ /* 0x000fe200078e00ff */
[----:B------:R-:W-:Y:S02]  /*3970*/  IADD3 R2, PT, PT, R2, 0x587c5, RZ ;  /* 0x000587c502027810 */ /* 0x000fe40007ffe0ff */
[----:B------:R-:W-:-:S05]  /*3980*/  LOP3.LUT R3, R3, R24, RZ, 0x3c, !PT ;  /* 0x0000001803037212 */ /* 0x000fca00078e3cff */
[----:B------:R-:W-:-:S05]  /*3990*/  IMAD.SHL.U32 R7, R3, 0x2, RZ ;  /* 0x0000000203077824 */ /* 0x000fca00078e00ff */
[----:B------:R-:W-:-:S04]  /*39a0*/  LOP3.LUT R12, R35, R12, R7, 0x96, !PT ;  /* 0x0000000c230c7212 */ /* 0x000fc800078e9607 */
[----:B------:R-:W-:-:S05]  /*39b0*/  LOP3.LUT R3, R12, R3, RZ, 0x3c, !PT ;  /* 0x000000030c037212 */ /* 0x000fca00078e3cff */
[----:B------:R-:W-:-:S04]  /*39c0*/  IMAD.IADD R7, R3, 0x1, R2 ;  /* 0x0000000103077824 */ /* 0x000fc800078e0202 */
[----:B------:R-:W-:-:S04]  /*39d0*/  IMAD.HI.U32 R11, R14, R7, RZ ;  /* 0x000000070e0b7227 */ /* 0x000fc800078e00ff */
[----:B------:R-:W-:-:S04]  /*39e0*/  IMAD.MOV R11, RZ, RZ, -R11 ;  /* 0x000000ffff0b7224 */ /* 0x000fc800078e0a0b */
[----:B------:R-:W-:-:S05]  /*39f0*/  IMAD R7, R0, R11, R7 ;  /* 0x0000000b00077224 */ /* 0x000fca00078e0207 */
[----:B------:R-:W-:-:S13]  /*3a00*/  ISETP.GE.U32.AND P0, PT, R7, R0, PT ;  /* 0x000000000700720c */ /* 0x000fda0003f06070 */
[----:B------:R-:W-:-:S04]  /*3a10*/  @P0 IADD3 R7, PT, PT, R7, -R0, RZ ;  /* 0x8000000007070210 */ /* 0x000fc80007ffe0ff */
[----:B------:R-:W-:-:S13]  /*3a20*/  ISETP.GE.U32.AND P0, PT, R7, R0, PT ;  /* 0x000000000700720c */ /* 0x000fda0003f06070 */
[----:B------:R-:W-:-:S05]  /*3a30*/  @P0 IMAD.IADD R7, R7, 0x1, -R0 ;  /* 0x0000000107070824 */ /* 0x000fca00078e0a00 */
[----:B------:R-:W-:-:S05]  /*3a40*/  SEL R13, R20, R7, !P1 ;  /* 0x00000007140d7207 */ /* 0x000fca0004800000 */
[----:B------:R0:W-:Y:S04]  /*3a50*/  ST.E desc[UR36][R16.64], R13 ;  /* 0x0000000d10007985 */ /* 0x0001e8000c101924 */
[----:B------:R-:W2:Y:S01]  /*3a60*/  LD.E R7, desc[UR36][R4.64] ;  /* 0x0000002404077980 */ /* 0x000ea2000c101900 */
[----:B------:R-:W-:Y:S01]  /*3a70*/  IMAD.MOV.U32 R24, RZ, RZ, R29 ;  /* 0x000000ffff187224 */ /* 0x000fe200078e001d */
[----:B------:R-:W-:Y:S01]  /*3a80*/  MOV R29, R27 ;  /* 0x0000001b001d7202 */ /* 0x000fe20000000f00 */
[----:B------:R-:W-:Y:S02]  /*3a90*/  IMAD.MOV.U32 R27, RZ, RZ, R6 ;  /* 0x000000ffff1b7224 */ /* 0x000fe400078e0006 */
[----:B------:R-:W-:Y:S01]  /*3aa0*/  IMAD.MOV.U32 R6, RZ, RZ, R35 ;  /* 0x000000ffff067224 */ /* 0x000fe200078e0023 */
[----:B------:R-:W-:-:S02]  /*3ab0*/  MOV R35, R3 ;  /* 0x0000000300237202 */ /* 0x000fc40000000f00 */
[----:B--2---:R-:W-:-:S13]  /*3ac0*/  ISETP.NE.AND P0, PT, R13, R7, PT ;  /* 0x000000070d00720c */ /* 0x004fda0003f05270 */
[----:B0-----:R-:W-:Y:S05]  /*3ad0*/  @!P0 BRA `(.L_x_26) ;  /* 0xfffffffc009c8947 */ /* 0x001fea000383ffff */
[----:B------:R-:W-:Y:S05]  /*3ae0*/  BSYNC.RECONVERGENT B2 ;  /* 0x0000000000027941 */ /* 0x000fea0003800200 */
.L_x_25:
[----:B------:R-:W-:Y:S05]  /*3af0*/  BSYNC.RECONVERGENT B1 ;  /* 0x0000000000017941 */ /* 0x000fea0003800200 */
.L_x_24:
[----:B------:R-:W-:Y:S01]  /*3b00*/  ISETP.NE.AND P2, PT, R13, RZ, PT ;  /* 0x000000ff0d00720c */ /* 0x000fe20003f45270 */
[C-C-:B------:R-:W-:Y:S01]  /*3b10*/  IMAD.WIDE R22, R7.reuse, 0x4, R18.reuse ;  /* 0x0000000407167825 */ /* 0x140fe200078e0212 */
[----:B------:R-:W-:Y:S02]  /*3b20*/  ISETP.NE.AND P3, PT, R7, RZ, PT ;  /* 0x000000ff0700720c */ /* 0x000fe40003f65270 */
[CC--:B------:R-:W-:Y:S01]  /*3b30*/  ISETP.NE.AND P1, PT, R13.reuse, R32.reuse, PT ;  /* 0x000000200d00720c */ /* 0x0c0fe20003f25270 */
[----:B------:R-:W-:Y:S01]  /*3b40*/  IMAD.WIDE R12, R13, 0x4, R18 ;  /* 0x000000040d0c7825 */ /* 0x000fe200078e0212 */
[----:B------:R-:W2:Y:S04]  /*3b50*/  LD.E R0, desc[UR36][R22.64+0x4] ;  /* 0x0000042416007980 */ /* 0x000ea8000c101900 */
[----:B------:R-:W3:Y:S01]  /*3b60*/  LD.E R26, desc[UR36][R12.64+0x4] ;  /* 0x000004240c1a7980 */ /* 0x000ee2000c101900 */
[----:B------:R-:W-:-:S02]  /*3b70*/  ISETP.NE.AND P0, PT, R7, R32, PT ;  /* 0x000000200700720c */ /* 0x000fc40003f05270 */
[----:B------:R-:W3:Y:S01]  /*3b80*/  @P2 LDC R7, c[0x0][0x390] ;  /* 0x0000e400ff072b82 */ /* 0x000ee20000000800 */
[----:B------:R-:W3:Y:S04]  /*3b90*/  @P2 LD.E R33, desc[UR36][R12.64] ;  /* 0x000000240c212980 */ /* 0x000ee8000c101900 */
[----:B------:R-:W2:Y:S03]  /*3ba0*/  @P3 LD.E R11, desc[UR36][R22.64] ;  /* 0x00000024160b3980 */ /* 0x000ea6000c101900 */
[----:B------:R-:W2:Y:S01]  /*3bb0*/  @P3 LDC R15, c[0x0][0x390] ;  /* 0x0000e400ff0f3b82 */ /* 0x000ea20000000800 */
[----:B------:R-:W4:Y:S04]  /*3bc0*/  @P1 LD.E R37, desc[UR36][R12.64+0x8] ;  /* 0x000008240c251980 */ /* 0x000f28000c101900 */
[----:B------:R0:W4:Y:S03]  /*3bd0*/  @P0 LD.E R3, desc[UR36][R22.64+0x8] ;  /* 0x0000082416030980 */ /* 0x000126000c101900 */
[----:B------:R-:W4:Y:S08]  /*3be0*/  @P1 LDC R14, c[0x0][0x390] ;  /* 0x0000e400ff0e1b82 */ /* 0x000f300000000800 */
[----:B0-----:R-:W0:Y:S08]  /*3bf0*/  @P0 LDC.64 R22, c[0x0][0x388] ;  /* 0x0000e200ff160b82 */ /* 0x001e300000000a00 */
[----:B------:R-:W1:Y:S08]  /*3c00*/  @P2 LDC.64 R30, c[0x0][0x388] ;  /* 0x0000e200ff1e2b82 */ /* 0x000e700000000a00 */
[----:B------:R-:W0:Y:S01]  /*3c10*/  @P1 LDC.64 R20, c[0x0][0x388] ;  /* 0x0000e200ff141b82 */ /* 0x000e220000000a00 */
[----:B---3--:R-:W-:-:S02]  /*3c20*/  @P2 IMAD R33, R33, R7, R26 ;  /* 0x0000000721212224 */ /* 0x008fc400078e021a */
[----:B--2---:R-:W-:-:S05]  /*3c30*/  @P3 IMAD R7, R11, R15, R0 ;  /* 0x0000000f0b073224 */ /* 0x004fca00078e0200 */
[----:B------:R-:W2:Y:S01]  /*3c40*/  @P0 LDC R11, c[0x0][0x390] ;  /* 0x0000e400ff0b0b82 */ /* 0x000ea20000000800 */
[----:B----4-:R-:W-:-:S07]  /*3c50*/  @P1 IMAD R37, R26, R14, R37 ;  /* 0x0000000e1a251224 */ /* 0x010fce00078e0225 */
[----:B------:R-:W3:Y:S01]  /*3c60*/  @P3 LDC.64 R14, c[0x0][0x388] ;  /* 0x0000e200ff0e3b82 */ /* 0x000ee20000000a00 */
[----:B-1----:R-:W-:-:S04]  /*3c70*/  @P2 IMAD.WIDE R30, R33, 0x4, R30 ;  /* 0x00000004211e2825 */ /* 0x002fc800078e021e */
[----:B0-----:R-:W-:-:S04]  /*3c80*/  @P1 IMAD.WIDE R20, R37, 0x4, R20 ;  /* 0x0000000425141825 */ /* 0x001fc800078e0214 */
[----:B------:R-:W-:Y:S02]  /*3c90*/  @!P0 IMAD.MOV.U32 R28, RZ, RZ, R0 ;  /* 0x000000ffff1c8224 */ /* 0x000fe400078e0000 */
[----:B--2---:R-:W-:Y:S02]  /*3ca0*/  @P0 IMAD R11, R0, R11, R3 ;  /* 0x0000000b000b0224 */ /* 0x004fe400078e0203 */
[----:B------:R-:W-:Y:S02]  /*3cb0*/  IMAD.MOV.U32 R3, RZ, RZ, RZ ;  /* 0x000000ffff037224 */ /* 0x000fe400078e00ff */
[----:B------:R-:W-:Y:S01]  /*3cc0*/  @P0 IMAD.WIDE R22, R11, 0x4, R22 ;  /* 0x000000040b160825 */ /* 0x000fe200078e0216 */
[----:B------:R-:W-:-:S03]  /*3cd0*/  MOV R11, RZ ;  /* 0x000000ff000b7202 */ /* 0x000fc60000000f00 */
[----:B---3--:R-:W-:Y:S01]  /*3ce0*/  @P3 IMAD.WIDE R14, R7, 0x4, R14 ;  /* 0x00000004070e3825 */ /* 0x008fe200078e020e */
[----:B------:R-:W2:Y:S03]  /*3cf0*/  @P2 LDG.E R3, desc[UR36][R30.64] ;  /* 0x000000241e032981 */ /* 0x000ea6000c1e1900 */
[----:B------:R-:W-:Y:S01]  /*3d00*/  @P0 IMAD.MOV.U32 R28, RZ, RZ, R0 ;  /* 0x000000ffff1c0224 */ /* 0x000fe200078e0000 */
[----:B------:R0:W3:Y:S04]  /*3d10*/  @P3 LDG.E R11, desc[UR36][R14.64] ;  /* 0x000000240e0b3981 */ /* 0x0000e8000c1e1900 */
[----:B------:R-:W2:Y:S04]  /*3d20*/  @P1 LDG.E R0, desc[UR36][R20.64] ;  /* 0x0000002414001981 */ /* 0x000ea8000c1e1900 */
[----:B------:R1:W3:Y:S04]  /*3d30*/  @P0 LDG.E R22, desc[UR36][R22.64] ;  /* 0x0000002416160981 */ /* 0x0002e8000c1e1900 */
[----:B------:R4:W-:Y:S04]  /*3d40*/  ST.E desc[UR36][R12.64+0x4], R28 ;  /* 0x0000041c0c007985 */ /* 0x0009e8000c101924 */
[----:B------:R-:W4:Y:S02]  /*3d50*/  LD.E R37, desc[UR36][R4.64] ;  /* 0x0000002404257980 */ /* 0x000f24000c101900 */
[----:B----4-:R-:W-:-:S05]  /*3d60*/  IMAD.WIDE R36, R37, 0x4, R18 ;  /* 0x0000000425247825 */ /* 0x010fca00078e0212 */
[----:B------:R4:W-:Y:S04]  /*3d70*/  ST.E desc[UR36][R36.64+0x4], R26 ;  /* 0x0000041a24007985 */ /* 0x0009e8000c101924 */
[----:B------:R-:W2:Y:S04]  /*3d80*/  LD.E R33, desc[UR36][R16.64] ;  /* 0x0000002410217980 */ /* 0x000ea8000c101900 */
[----:B------:R-:W3:Y:S01]  /*3d90*/  LD.E R7, desc[UR36][R4.64] ;  /* 0x0000002404077980 */ /* 0x000ee2000c101900 */
[C---:B--2---:R-:W-:Y:S02]  /*3da0*/  ISETP.NE.AND P3, PT, R33.reuse, R32, PT ;  /* 0x000000202100720c */ /* 0x044fe40003f65270 */
[----:B------:R-:W-:-:S02]  /*3db0*/  ISETP.NE.AND P2, PT, R33, RZ, PT ;  /* 0x000000ff2100720c */ /* 0x000fc40003f45270 */
[----:B---3--:R-:W-:-:S09]  /*3dc0*/  ISETP.NE.AND P5, PT, R7, R32, PT ;  /* 0x000000200700720c */ /* 0x008fd20003fa5270 */
[--C-:B0-----:R-:W-:Y:S01]  /*3dd0*/  @P3 IMAD.WIDE R14, R33, 0x4, R18.reuse ;  /* 0x00000004210e3825 */ /* 0x101fe200078e0212 */
[C---:B------:R-:W-:Y:S01]  /*3de0*/  ISETP.NE.AND P4, PT, R7.reuse, RZ, PT ;  /* 0x000000ff0700720c */ /* 0x040fe20003f85270 */
[----:B-1----:R-:W0:Y:S02]  /*3df0*/  @P2 LDC R23, c[0x0][0x390] ;  /* 0x0000e400ff172b82 */ /* 0x002e240000000800 */
[--C-:B------:R-:W-:Y:S01]  /*3e00*/  @P5 IMAD.WIDE R12, R7, 0x4, R18.reuse ;  /* 0x00000004070c5825 */ /* 0x100fe200078e0212 */
[----:B----4-:R-:W2:Y:S03]  /*3e10*/  @P3 LD.E R26, desc[UR36][R14.64+0x4] ;  /* 0x000004240e1a3980 */ /* 0x010ea6000c101900 */
[--C-:B------:R-:W-:Y:S01]  /*3e20*/  @P2 IMAD.WIDE R30, R33, 0x4, R18.reuse ;  /* 0x00000004211e2825 */ /* 0x100fe200078e0212 */
[----:B------:R1:W2:Y:S04]  /*3e30*/  @P3 LD.E R37, desc[UR36][R14.64+0x8] ;  /* 0x000008240e253980 */ /* 0x0002a8000c101900 */
[----:B------:R-:W0:Y:S04]  /*3e40*/  @P2 LD.E R34, desc[UR36][R30.64] ;  /* 0x000000241e222980 */ /* 0x000e28000c101900 */
[----:B------:R-:W3:Y:S01]  /*3e50*/  @P5 LD.E R14, desc[UR36][R12.64+0x4] ;  /* 0x000004240c0e5980 */ /* 0x000ee2000c101900 */
[----:B------:R-:W-:Y:S01]  /*3e60*/  @P4 IMAD.WIDE R20, R7, 0x4, R18 ;  /* 0x0000000407144825 */ /* 0x000fe200078e0212 */
[----:B-1----:R-:W2:Y:S02]  /*3e70*/  @P3 LDC R15, c[0x0][0x390] ;  /* 0x0000e400ff0f3b82 */ /* 0x002ea40000000800 */
[----:B------:R-:W0:Y:S04]  /*3e80*/  @P2 LD.E R31, desc[UR36][R30.64+0x4] ;  /* 0x000004241e1f2980 */ /* 0x000e28000c101900 */
[----:B------:R-:W4:Y:S04]  /*3e90*/  @P4 LD.E R28, desc[UR36][R20.64] ;  /* 0x00000024141c4980 */ /* 0x000f28000c101900 */
[----:B------:R-:W3:Y:S04]  /*3ea0*/  @P5 LD.E R13, desc[UR36][R12.64+0x8] ;  /* 0x000008240c0d5980 */ /* 0x000ee8000c101900 */
[----:B------:R1:W4:Y:S02]  /*3eb0*/  @P4 LD.E R36, desc[UR36][R20.64+0x4] ;  /* 0x0000042414244980 */ /* 0x000324000c101900 */
[----:B-1----:R-:W3:Y:S01]  /*3ec0*/  @P5 LDC R20, c[0x0][0x390] ;  /* 0x0000e400ff145b82 */ /* 0x002ee20000000800 */
[----:B--2---:R-:W-:-:S02]  /*3ed0*/  @P3 IMAD R26, R26, R15, R37 ;  /* 0x0000000f1a1a3224 */ /* 0x004fc400078e0225 */
[----:B0-----:R-:W-:-:S05]  /*3ee0*/  @P2 IMAD R23, R34, R23, R31 ;  /* 0x0000001722172224 */ /* 0x001fca00078e021f */
[----:B------:R-:W4:Y:S01]  /*3ef0*/  @P4 LDC R34, c[0x0][0x390] ;  /* 0x0000e400ff224b82 */ /* 0x000f220000000800 */
[----:B---3--:R-:W-:-:S07]  /*3f00*/  @P5 IMAD R37, R14, R20, R13 ;  /* 0x000000140e255224 */ /* 0x008fce00078e020d */
[----:B------:R-:W0:Y:S08]  /*3f10*/  @P3 LDC.64 R14, c[0x0][0x388] ;  /* 0x0000e200ff0e3b82 */ /* 0x000e300000000a00 */
[----:B------:R-:W1:Y:S08]  /*3f20*/  @P2 LDC.64 R30, c[0x0][0x388] ;  /* 0x0000e200ff1e2b82 */ /* 0x000e700000000a00 */
[----:B------:R-:W2:Y:S08]  /*3f30*/  @P5 LDC.64 R12, c[0x0][0x388] ;  /* 0x0000e200ff0c5b82 */ /* 0x000eb00000000a00 */
[----:B------:R-:W3:Y:S01]  /*3f40*/  @P4 LDC.64 R20, c[0x0][0x388] ;  /* 0x0000e200ff144b82 */ /* 0x000ee20000000a00 */
[----:B0-----:R-:W-:-:S04]  /*3f50*/  @P3 IMAD.WIDE R14, R26, 0x4, R14 ;  /* 0x000000041a0e3825 */ /* 0x001fc800078e020e */
[----:B------:R-:W-:Y:S02]  /*3f60*/  HFMA2 R26, -RZ, RZ, 0, 0 ;  /* 0x00000000ff1a7431 */ /* 0x000fe400000001ff */
[----:B----4-:R-:W-:Y:S01]  /*3f70*/  @P4 IMAD R28, R28, R34, R36 ;  /* 0x000000221c1c4224 */ /* 0x010fe200078e0224 */
[----:B------:R-:W4:Y:S01]  /*3f80*/  @P3 LDG.E R14, desc[UR36][R14.64] ;  /* 0x000000240e0e3981 */ /* 0x000f22000c1e1900 */
[----:B-1----:R-:W-:-:S04]  /*3f90*/  @P2 IMAD.WIDE R30, R23, 0x4, R30 ;  /* 0x00000004171e2825 */ /* 0x002fc800078e021e */
[----:B------:R-:W-:Y:S02]  /*3fa0*/  IMAD.MOV.U32 R23, RZ, RZ, RZ ;  /* 0x000000ffff177224 */ /* 0x000fe400078e00ff */
[----:B--2---:R-:W-:-:S04]  /*3fb0*/  @P5 IMAD.WIDE R12, R37, 0x4, R12 ;  /* 0x00000004250c5825 */ /* 0x004fc800078e020c */
[----:B------:R-:W4:Y:S04]  /*3fc0*/  @P2 LDG.E R23, desc[UR36][R30.64] ;  /* 0x000000241e172981 */ /* 0x000f28000c1e1900 */
[----:B------:R-:W2:Y:S01]  /*3fd0*/  @P5 LDG.E R13, desc[UR36][R12.64] ;  /* 0x000000240c0d5981 */ /* 0x000ea2000c1e1900 */
[----:B---3--:R-:W-:-:S05]  /*3fe0*/  @P4 IMAD.WIDE R20, R28, 0x4, R20 ;  /* 0x000000041c144825 */ /* 0x008fca00078e0214 */
[----:B------:R-:W2:Y:S01]  /*3ff0*/  @P4 LDG.E R26, desc[UR36][R20.64] ;  /* 0x00000024141a4981 */ /* 0x000ea2000c1e1900 */
[----:B------:R-:W-:Y:S02]  /*4000*/  @P1 IMAD.IADD R3, R3, 0x1, R0 ;  /* 0x0000000103031824 */ /* 0x000fe400078e0200 */
[----:B------:R-:W-:-:S05]  /*4010*/  @P0 IMAD.IADD R11, R11, 0x1, R22 ;  /* 0x000000010b0b0824 */ /* 0x000fca00078e0216 */
[----:B-----5:R-:W-:Y:S01]  /*4020*/  IADD3 R3, PT, PT, R10, -R3, -R11 ;  /* 0x800000030a037210 */ /* 0x020fe20007ffe80b */
[----:B------:R-:W-:Y:S01]  /*4030*/  IMAD.MOV.U32 R0, RZ, RZ, R27 ;  /* 0x000000ffff007224 */ /* 0x000fe200078e001b */
[----:B------:R-:W-:Y:S01]  /*4040*/  BSSY.RECONVERGENT B1, `(.L_x_27) ;  /* 0x0000089000017945 */ /* 0x000fe20003800200 */
[----:B------:R-:W-:Y:S01]  /*4050*/  IMAD.MOV.U32 R22, RZ, RZ, R29 ;  /* 0x000000ffff167224 */ /* 0x000fe200078e001d */
[----:B----4-:R-:W-:Y:S01]  /*4060*/  @P3 IADD3 R23, PT, PT, R23, R14, RZ ;  /* 0x0000000e17173210 */ /* 0x010fe20007ffe0ff */
[----:B--2---:R-:W-:-:S05]  /*4070*/  @P5 IMAD.IADD R26, R26, 0x1, R13 ;  /* 0x000000011a1a5824 */ /* 0x004fca00078e020d */
[----:B------:R-:W-:-:S04]  /*4080*/  IADD3 R3, PT, PT, R26, R3, R23 ;  /* 0x000000031a037210 */ /* 0x000fc80007ffe017 */
[----:B------:R-:W-:-:S13]  /*4090*/  ISETP.GT.AND P0, PT, R10, R3, PT ;  /* 0x000000030a00720c */ /* 0x000fda0003f04270 */
[----:B------:R0:W-:Y:S01]  /*40a0*/  @P0 ST.E desc[UR36][R18.64], R3 ;  /* 0x0000000312000985 */ /* 0x0001e2000c101924 */
[----:B------:R-:W-:Y:S01]  /*40b0*/  MOV R23, R24 ;  /* 0x0000001800177202 */ /* 0x000fe20000000f00 */
[----:B------:R-:W-:Y:S01]  /*40c0*/  @P0 IMAD.MOV.U32 R27, RZ, RZ, R35 ;  /* 0x000000ffff1b0224 */ /* 0x000fe200078e0023 */
[----:B------:R-:W-:Y:S01]  /*40d0*/  @P0 MOV R29, R6 ;  /* 0x00000006001d0202 */ /* 0x000fe20000000f00 */
[----:B------:R-:W-:Y:S01]  /*40e0*/  @P0 IMAD.MOV.U32 R24, RZ, RZ, R0 ;  /* 0x000000ffff180224 */ /* 0x000fe200078e0000 */
[----:B------:R-:W-:Y:S06]  /*40f0*/  @P0 BRA `(.L_x_28) ;  /* 0x0000000400f40947 */ /* 0x000fec0003800000 */
[----:B------:R-:W-:Y:S01]  /*4100*/  UMOV UR4, 0x812dea11 ;  /* 0x812dea1100047882 */ /* 0x000fe20000000000 */
[----:B------:R-:W-:Y:S01]  /*4110*/  UMOV UR5, 0x3d719799 ;  /* 0x3d71979900057882 */ /* 0x000fe20000000000 */
[----:B------:R-:W-:Y:S01]  /*4120*/  BSSY.RECONVERGENT B2, `(.L_x_29) ;  /* 0x0000053000027945 */ /* 0x000fe20003800200 */
[----:B------:R-:W-:Y:S01]  /*4130*/  DSETP.GEU.AND P0, PT, R8, UR4, PT ;  /* 0x0000000408007e2a */ /* 0x000fe2000bf0e000 */
[----:B------:R-:W-:-:S13]  /*4140*/  CS2R R12, SRZ ;  /* 0x00000000000c7805 */ /* 0x000fda000001ff00 */
[----:B------:R-:W-:Y:S05]  /*4150*/  @!P0 BRA `(.L_x_30) ;  /* 0x00000004003c8947 */ /* 0x000fea0003800000 */
[----:B------:R-:W1:Y:S01]  /*4160*/  MUFU.RCP64H R15, R9 ;  /* 0x00000009000f7308 */ /* 0x000e620000001800 */
[----:B------:R-:W-:Y:S01]  /*4170*/  IMAD.MOV.U32 R14, RZ, RZ, 0x1 ;  /* 0x00000001ff0e7424 */ /* 0x000fe200078e00ff */
[----:B------:R-:W-:Y:S01]  /*4180*/  IADD3 R10, PT, PT, R10, -R3, RZ ;  /* 0x800000030a0a7210 */ /* 0x000fe20007ffe0ff */
[----:B------:R-:W-:Y:S05]  /*4190*/  BSSY.RECONVERGENT B3, `(.L_x_31) ;  /* 0x0000012000037945 */ /* 0x000fea0003800200 */
[----:B------:R-:W2:Y:S01]  /*41a0*/  I2F.F64 R10, R10 ;  /* 0x0000000a000a7312 */ /* 0x000ea20000201c00 */
[----:B-1----:R-:W-:Y:S01]  /*41b0*/  DFMA R12, R14, -R8, 1 ;  /* 0x3ff000000e0c742b */ /* 0x002fe20000000808 */
[----:B--2---:R-:W-:-:S07]  /*41c0*/  FSETP.GEU.AND P1, PT, |R11|, 6.5827683646048100446e-37, PT ;  /* 0x036000000b00780b */ /* 0x004fce0003f2e200 */
[----:B------:R-:W-:-:S08]  /*41d0*/  DFMA R12, R12, R12, R12 ;  /* 0x0000000c0c0c722b */ /* 0x000fd0000000000c */
[----:B------:R-:W-:-:S08]  /*41e0*/  DFMA R14, R14, R12, R14 ;  /* 0x0000000c0e0e722b */ /* 0x000fd0000000000e */
[----:B------:R-:W-:-:S08]  /*41f0*/  DFMA R12, R14, -R8, 1 ;  /* 0x3ff000000e0c742b */ /* 0x000fd00000000808 */
[----:B------:R-:W-:-:S08]  /*4200*/  DFMA R14, R14, R12, R14 ;  /* 0x0000000c0e0e722b */ /* 0x000fd0000000000e */
[----:B------:R-:W-:-:S08]  /*4210*/  DMUL R20, R10, R14 ;  /* 0x0000000e0a147228 */ /* 0x000fd00000000000 */
[----:B------:R-:W-:-:S08]  /*4220*/  DFMA R12, R20, -R8, R10 ;  /* 0x80000008140c722b */ /* 0x000fd0000000000a */
[----:B------:R-:W-:-:S10]  /*4230*/  DFMA R20, R14, R12, R20 ;  /* 0x0000000c0e14722b */ /* 0x000fd40000000014 */
[----:B------:R-:W-:-:S05]  /*4240*/  FFMA R12, RZ, R9, R21 ;  /* 0x00000009ff0c7223 */ /* 0x000fca0000000015 */
[----:B------:R-:W-:-:S13]  /*4250*/  FSETP.GT.AND P0, PT, |R12|, 1.469367938527859385e-39, PT ;  /* 0x001000000c00780b */ /* 0x000fda0003f04200 */
[----:B------:R-:W-:Y:S05]  /*4260*/  @P0 BRA P1, `(.L_x_32) ;  /* 0x0000000000100947 */ /* 0x000fea0000800000 */
[----:B------:R-:W-:Y:S01]  /*4270*/  IMAD.MOV.U32 R14, RZ, RZ, R8 ;  /* 0x000000ffff0e7224 */ /* 0x000fe200078e0008 */
[----:B------:R-:W-:Y:S01]  /*4280*/  MOV R24, 0x42b0 ;  /* 0x000042b000187802 */ /* 0x000fe20000000f00 */
[----:B------:R-:W-:-:S07]  /*4290*/  IMAD.MOV.U32 R15, RZ, RZ, R9 ;  /* 0x000000ffff0f7224 */ /* 0x000fce00078e0009 */
[----:B0-----:R-:W-:Y:S05]  /*42a0*/  CALL.REL.NOINC `($__internal_0_$__cuda_sm20_div_rn_f64_full) ;  /* 0x0000000800047944 */ /* 0x001fea0003c00000 */
.L_x_32:
[----:B------:R-:W-:Y:S05]  /*42b0*/  BSYNC.RECONVERGENT B3 ;  /* 0x0000000000037941 */ /* 0x000fea0003800200 */
.L_x_31:
[----:B------:R-:W-:Y:S01]  /*42c0*/  MOV R10, 0x652b82fe ;  /* 0x652b82fe000a7802 */ /* 0x000fe20000000f00 */
[----:B------:R-:W-:Y:S01]  /*42d0*/  IMAD.MOV.U32 R11, RZ, RZ, 0x3ff71547 ;  /* 0x3ff71547ff0b7424 */ /* 0x000fe200078e00ff */
[----:B------:R-:W-:Y:S01]  /*42e0*/  UMOV UR4, 0xfefa39ef ;  /* 0xfefa39ef00047882 */ /* 0x000fe20000000000 */
[----:B------:R-:W-:Y:S01]  /*42f0*/  UMOV UR5, 0x3fe62e42 ;  /* 0x3fe62e4200057882 */ /* 0x000fe20000000000 */
[----:B------:R-:W-:-:S03]  /*4300*/  FSETP.GEU.AND P0, PT, |R21|, 4.1917929649353027344, PT ;  /* 0x4086232b1500780b */ /* 0x000fc60003f0e200 */
[----:B------:R-:W-:-:S08]  /*4310*/  DFMA R10, R20, R10, 6.75539944105574400000e+15 ;  /* 0x43380000140a742b */ /* 0x000fd0000000000a */
[----:B------:R-:W-:-:S08]  /*4320*/  DADD R12, R10, -6.75539944105574400000e+15 ;  /* 0xc33800000a0c7429 */ /* 0x000fd00000000000 */
[----:B------:R-:W-:Y:S01]  /*4330*/  DFMA R14, R12, -UR4, R20 ;  /* 0x800000040c0e7c2b */ /* 0x000fe20008000014 */
[----:B------:R-:W-:Y:S01]  /*4340*/  UMOV UR4, 0x3b39803f ;  /* 0x3b39803f00047882 */ /* 0x000fe20000000000 */
[----:B------:R-:W-:-:S06]  /*4350*/  UMOV UR5, 0x3c7abc9e ;  /* 0x3c7abc9e00057882 */ /* 0x000fcc0000000000 */
[----:B------:R-:W-:Y:S01]  /*4360*/  DFMA R14, R12, -UR4, R14 ;  /* 0x800000040c0e7c2b */ /* 0x000fe2000800000e */
[----:B------:R-:W-:Y:S01]  /*4370*/  UMOV UR4, 0x69ce2bdf ;  /* 0x69ce2bdf00047882 */ /* 0x000fe20000000000 */
[----:B------:R-:W-:Y:S01]  /*4380*/  IMAD.MOV.U32 R12, RZ, RZ, -0x35dec16 ;  /* 0xfca213eaff0c7424 */ /* 0x000fe200078e00ff */
[----:B------:R-:W-:Y:S01]  /*4390*/  MOV R13, 0x3e928af3 ;  /* 0x3e928af3000d7802 */ /* 0x000fe20000000f00 */
[----:B------:R-:W-:-:S05]  /*43a0*/  UMOV UR5, 0x3e5ade15 ;  /* 0x3e5ade1500057882 */ /* 0x000fca0000000000 */
[----:B------:R-:W-:Y:S01]  /*43b0*/  DFMA R12, R14, UR4, R12 ;  /* 0x000000040e0c7c2b */ /* 0x000fe2000800000c */
[----:B------:R-:W-:Y:S01]  /*43c0*/  UMOV UR4, 0x62401315 ;  /* 0x6240131500047882 */ /* 0x000fe20000000000 */
[----:B------:R-:W-:-:S06]  /*43d0*/  UMOV UR5, 0x3ec71dee ;  /* 0x3ec71dee00057882 */ /* 0x000fcc0000000000 */
[----:B------:R-:W-:Y:S01]  /*43e0*/  DFMA R12, R14, R12, UR4 ;  /* 0x000000040e0c7e2b */ /* 0x000fe2000800000c */
        /* <DEDUP_REMOVED lines=20> */
[----:B------:R-:W-:-:S08]  /*4530*/  DFMA R12, R14, R12, UR4 ;  /* 0x000000040e0c7e2b */ /* 0x000fd0000800000c */
[----:B------:R-:W-:-:S08]  /*4540*/  DFMA R12, R14, R12, 1 ;  /* 0x3ff000000e0c742b */ /* 0x000fd0000000000c */
[----:B------:R-:W-:-:S10]  /*4550*/  DFMA R14, R14, R12, 1 ;  /* 0x3ff000000e0e742b */ /* 0x000fd4000000000c */
[----:B------:R-:W-:Y:S02]  /*4560*/  IMAD R13, R10, 0x100000, R15 ;  /* 0x001000000a0d7824 */ /* 0x000fe400078e020f */
[----:B------:R-:W-:Y:S01]  /*4570*/  IMAD.MOV.U32 R12, RZ, RZ, R14 ;  /* 0x000000ffff0c7224 */ /* 0x000fe200078e000e */
[----:B------:R-:W-:Y:S06]  /*4580*/  @!P0 BRA `(.L_x_30) ;  /* 0x0000000000308947 */ /* 0x000fec0003800000 */
[----:B------:R-:W-:Y:S01]  /*4590*/  FSETP.GEU.AND P1, PT, |R21|, 4.2275390625, PT ;  /* 0x408748001500780b */ /* 0x000fe20003f2e200 */
[C---:B------:R-:W-:Y:S02]  /*45a0*/  DADD R12, R20.reuse, +INF ;  /* 0x7ff00000140c7429 */ /* 0x040fe40000000000 */
[----:B------:R-:W-:-:S08]  /*45b0*/  DSETP.GEU.AND P0, PT, R20, RZ, PT ;  /* 0x000000ff1400722a */ /* 0x000fd00003f0e000 */
[----:B------:R-:W-:Y:S02]  /*45c0*/  FSEL R12, R12, RZ, P0 ;  /* 0x000000ff0c0c7208 */ /* 0x000fe40000000000 */
[----:B------:R-:W-:Y:S02]  /*45d0*/  @!P1 LEA.HI R11, R10, R10, RZ, 0x1 ;  /* 0x0000000a0a0b9211 */ /* 0x000fe400078f08ff */
[----:B------:R-:W-:Y:S02]  /*45e0*/  FSEL R13, R13, RZ, P0 ;  /* 0x000000ff0d0d7208 */ /* 0x000fe40000000000 */
[----:B------:R-:W-:-:S04]  /*45f0*/  @!P1 SHF.R.S32.HI R11, RZ, 0x1, R11 ;  /* 0x00000001ff0b9819 */ /* 0x000fc8000001140b */
[----:B------:R-:W-:Y:S01]  /*4600*/  @!P1 IADD3 R10, PT, PT, R10, -R11, RZ ;  /* 0x8000000b0a0a9210 */ /* 0x000fe20007ffe0ff */
[----:B------:R-:W-:-:S03]  /*4610*/  @!P1 IMAD R15, R11, 0x100000, R15 ;  /* 0x001000000b0f9824 */ /* 0x000fc600078e020f */
[----:B------:R-:W-:Y:S01]  /*4620*/  @!P1 LEA R11, R10, 0x3ff00000, 0x14 ;  /* 0x3ff000000a0b9811 */ /* 0x000fe200078ea0ff */
[----:B------:R-:W-:-:S06]  /*4630*/  @!P1 IMAD.MOV.U32 R10, RZ, RZ, RZ ;  /* 0x000000ffff0a9224 */ /* 0x000fcc00078e00ff */
[----:B------:R-:W-:-:S11]  /*4640*/  @!P1 DMUL R12, R14, R10 ;  /* 0x0000000a0e0c9228 */ /* 0x000fd60000000000 */
.L_x_30:
[----:B------:R-:W-:Y:S05]  /*4650*/  BSYNC.RECONVERGENT B2 ;  /* 0x0000000000027941 */ /* 0x000fea0003800200 */
.L_x_29:
[----:B------:R-:W-:Y:S01]  /*4660*/  SHF.R.U32.HI R10, RZ, 0x2, R23 ;  /* 0x00000002ff0a7819 */ /* 0x000fe20000011617 */
[----:B------:R-:W-:Y:S01]  /*4670*/  IMAD.MOV.U32 R20, RZ, RZ, 0x0 ;  /* 0x00000000ff147424 */ /* 0x000fe200078e00ff */
[----:B------:R-:W-:Y:S01]  /*4680*/  SHF.R.U32.HI R15, RZ, 0x2, R22 ;  /* 0x00000002ff0f7819 */ /* 0x000fe20000011616 */
[----:B------:R-:W-:Y:S01]  /*4690*/  IMAD.MOV.U32 R21, RZ, RZ, 0x3ca00000 ;  /* 0x3ca00000ff157424 */ /* 0x000fe200078e00ff */
[----:B------:R-:W-:Y:S02]  /*46a0*/  LOP3.LUT R29, R10, R23, RZ, 0x3c, !PT ;  /* 0x000000170a1d7212 */ /* 0x000fe400078e3cff */
[----:B------:R-:W-:Y:S02]  /*46b0*/  SHF.L.U32 R10, R35, 0x4, RZ ;  /* 0x00000004230a7819 */ /* 0x000fe400000006ff */
[----:B------:R-:W-:Y:S01]  /*46c0*/  LOP3.LUT R15, R15, R22, RZ, 0x3c, !PT ;  /* 0x000000160f0f7212 */ /* 0x000fe200078e3cff */
[----:B------:R-:W-:-:S05]  /*46d0*/  IMAD.SHL.U32 R11, R29, 0x2, RZ ;  /* 0x000000021d0b7824 */ /* 0x000fca00078e00ff */
[----:B------:R-:W-:Y:S01]  /*46e0*/  LOP3.LUT R10, R35, R10, R11, 0x96, !PT ;  /* 0x0000000a230a7212 */ /* 0x000fe200078e960b */
[----:B------:R-:W-:-:S03]  /*46f0*/  IMAD.SHL.U32 R11, R15, 0x2, RZ ;  /* 0x000000020f0b7824 */ /* 0x000fc600078e00ff */
[----:B------:R-:W-:-:S04]  /*4700*/  LOP3.LUT R29, R10, R29, RZ, 0x3c, !PT ;  /* 0x0000001d0a1d7212 */ /* 0x000fc800078e3cff */
[----:B------:R-:W-:-:S04]  /*4710*/  SHF.L.U32 R10, R29, 0x4, RZ ;  /* 0x000000041d0a7819 */ /* 0x000fc800000006ff */
[----:B------:R-:W-:Y:S02]  /*4720*/  LOP3.LUT R10, R15, R11, R10, 0x96, !PT ;  /* 0x0000000b0f0a7212 */ /* 0x000fe400078e960a */
[C---:B------:R-:W-:Y:S01]  /*4730*/  IADD3 R15, PT, PT, R2.reuse, 0x587c5, R29 ;  /* 0x000587c5020f7810 */ /* 0x040fe20007ffe01d */
[----:B------:R-:W-:Y:S01]  /*4740*/  VIADD R2, R2, 0xb0f8a ;  /* 0x000b0f8a02027836 */ /* 0x000fe20000000000 */
[----:B------:R-:W-:-:S05]  /*4750*/  LOP3.LUT R27, R10, R29, RZ, 0x3c, !PT ;  /* 0x0000001d0a1b7212 */ /* 0x000fca00078e3cff */
[----:B------:R-:W-:-:S04]  /*4760*/  IMAD.IADD R10, R2, 0x1, R27 ;  /* 0x00000001020a7824 */ /* 0x000fc800078e021b */
[----:B------:R-:W-:-:S03]  /*4770*/  IMAD.WIDE.U32 R10, R10, 0x200000, RZ ;  /* 0x002000000a0a7825 */ /* 0x000fc600078e00ff */
[----:B------:R-:W-:Y:S02]  /*4780*/  LOP3.LUT R14, R10, R15, RZ, 0x3c, !PT ;  /* 0x0000000f0a0e7212 */ /* 0x000fe400078e3cff */
[----:B------:R-:W-:-:S04]  /*4790*/  MOV R15, R11 ;  /* 0x0000000b000f7202 */ /* 0x000fc80000000f00 */
[----:B------:R-:W1:Y:S02]  /*47a0*/  I2F.F64.U64 R10, R14 ;  /* 0x0000000e000a7312 */ /* 0x000e640000301800 */
[----:B-1----:R-:W-:-:S08]  /*47b0*/  DFMA R10, R10, R20, 5.5511151231257827021e-17 ;  /* 0x3c9000000a0a742b */ /* 0x002fd00000000014 */
[----:B------:R-:W-:-:S14]  /*47c0*/  DSETP.GEU.AND P0, PT, R10, R12, PT ;  /* 0x0000000c0a00722a */ /* 0x000fdc0003f0e000 */
[----:B------:R1:W-:Y:S01]  /*47d0*/  @!P0 ST.E desc[UR36][R18.64], R3 ;  /* 0x0000000312008985 */ /* 0x0003e2000c101924 */
[----:B------:R-:W-:Y:S01]  /*47e0*/  @!P0 MOV R24, R35 ;  /* 0x0000002300188202 */ /* 0x000fe20000000f00 */
[----:B------:R-:W-:Y:S02]  /*47f0*/  @!P0 IMAD.MOV.U32 R22, RZ, RZ, R6 ;  /* 0x000000ffff168224 */ /* 0x000fe400078e0006 */
[----:B------:R-:W-:Y:S01]  /*4800*/  @!P0 IMAD.MOV.U32 R23, RZ, RZ, R0 ;  /* 0x000000ffff178224 */ /* 0x000fe200078e0000 */
[----:B------:R-:W-:Y:S06]  /*4810*/  @!P0 BRA `(.L_x_28) ;  /* 0x00000000002c8947 */ /* 0x000fec0003800000 */
[----:B------:R-:W-:-:S06]  /*4820*/  IMAD.WIDE R14, R7, 0x4, R18 ;  /* 0x00000004070e7825 */ /* 0x000fcc00078e0212 */
[----:B------:R-:W2:Y:S01]  /*4830*/  LD.E R15, desc[UR36][R14.64+0x4] ;  /* 0x000004240e0f7980 */ /* 0x000ea2000c101900 */
[----:B------:R-:W-:-:S05]  /*4840*/  IMAD.WIDE R12, R33, 0x4, R18 ;  /* 0x00000004210c7825 */ /* 0x000fca00078e0212 */
[----:B01----:R-:W3:Y:S04]  /*4850*/  LD.E R3, desc[UR36][R12.64+0x4] ;  /* 0x000004240c037980 */ /* 0x003ee8000c101900 */
[----:B--2---:R2:W-:Y:S04]  /*4860*/  ST.E desc[UR36][R12.64+0x4], R15 ;  /* 0x0000040f0c007985 */ /* 0x0045e8000c101924 */
[----:B------:R-:W4:Y:S01]  /*4870*/  LD.E R11, desc[UR36][R4.64] ;  /* 0x00000024040b7980 */ /* 0x000f22000c101900 */
[----:B------:R-:W-:Y:S01]  /*4880*/  MOV R24, R35 ;  /* 0x0000002300187202 */ /* 0x000fe20000000f00 */
[----:B------:R-:W-:-:S02]  /*4890*/  IMAD.MOV.U32 R22, RZ, RZ, R6 ;  /* 0x000000ffff167224 */ /* 0x000fc400078e0006 */
[----:B------:R-:W-:Y:S02]  /*48a0*/  IMAD.MOV.U32 R23, RZ, RZ, R0 ;  /* 0x000000ffff177224 */ /* 0x000fe400078e0000 */
[----:B----4-:R-:W-:-:S05]  /*48b0*/  IMAD.WIDE R10, R11, 0x4, R18 ;  /* 0x000000040b0a7825 */ /* 0x010fca00078e0212 */
[----:B---3--:R2:W-:Y:S02]  /*48c0*/  ST.E desc[UR36][R10.64+0x4], R3 ;  /* 0x000004030a007985 */ /* 0x0085e4000c101924 */
.L_x_28:
[----:B------:R-:W-:Y:S05]  /*48d0*/  BSYNC.RECONVERGENT B1 ;  /* 0x0000000000017941 */ /* 0x000fea0003800200 */
.L_x_27:
[----:B------:R-:W-:Y:S01]  /*48e0*/  UMOV UR4, 0x74a771d ;  /* 0x074a771d00047882 */ /* 0x000fe20000000000 */
[----:B------:R-:W-:Y:S02]  /*48f0*/  UMOV UR5, 0x3fefffeb ;  /* 0x3fefffeb00057882 */ /* 0x000fe40000000000 */
[----:B------:R-:W-:Y:S01]  /*4900*/  DMUL R8, R8, UR4 ;  /* 0x0000000408087c28 */ /* 0x000fe20008000000 */
[----:B------:R-:W-:Y:S01]  /*4910*/  UMOV UR4, 0xa0b5ed8d ;  /* 0xa0b5ed8d00047882 */ /* 0x000fe20000000000 */
[----:B------:R-:W-:-:S06]  /*4920*/  UMOV UR5, 0x3eb0c6f7 ;  /* 0x3eb0c6f700057882 */ /* 0x000fcc0000000000 */
[----:B------:R-:W-:-:S14]  /*4930*/  DSETP.GE.AND P0, PT, R8, UR4, PT ;  /* 0x0000000408007e2a */ /* 0x000fdc000bf06000 */
[----:B------:R-:W-:Y:S05]  /*4940*/  @P0 BRA `(.L_x_33) ;  /* 0xffffffec00000947 */ /* 0x000fea000383ffff */
[----:B------:R-:W-:Y:S05]  /*4950*/  BSYNC.RECONVERGENT B0 ;  /* 0x0000000000007941 */ /* 0x000fea0003800200 */
.L_x_23:
[----:B------:R-:W-:-:S13]  /*4960*/  ISETP.NE.AND P0, PT, RZ, UR38, PT ;  /* 0x00000026ff007c0c */ /* 0x000fda000bf05270 */
[----:B------:R-:W-:Y:S05]  /*4970*/  @!P0 EXIT ;  /* 0x000000000000894d */ /* 0x000fea0003800000 */
[----:B------:R-:W3:Y:S01]  /*4980*/  LDC R0, c[0x0][0x390] ;  /* 0x0000e400ff007b82 */ /* 0x000ee20000000800 */
[----:B------:R-:W-:Y:S02]  /*4990*/  IMAD R25, R25, UR38, RZ ;  /* 0x0000002619197c24 */ /* 0x000fe4000f8e02ff */
[----:B--2---:R-:W-:Y:S02]  /*49a0*/  IMAD.MOV.U32 R11, RZ, RZ, RZ ;  /* 0x000000ffff0b7224 */ /* 0x004fe400078e00ff */
[----:B------:R-:W-:-:S03]  /*49b0*/  IMAD.MOV.U32 R13, RZ, RZ, RZ ;  /* 0x000000ffff0d7224 */ /* 0x000fc600078e00ff */
[----:B01----:R-:W0:Y:S01]  /*49c0*/  LDC.64 R2, c[0x0][0x380] ;  /* 0x0000e000ff027b82 */ /* 0x003e220000000a00 */
[----:B---3--:R-:W-:-:S05]  /*49d0*/  IADD3 R0, PT, PT, R0, 0x1, RZ ;  /* 0x0000000100007810 */ /* 0x008fca0007ffe0ff */
[----:B------:R-:W-:-:S04]  /*49e0*/  IMAD.WIDE R8, R0, 0x4, RZ ;  /* 0x0000000400087825 */ /* 0x000fc800078e02ff */
[----:B0-----:R-:W-:-:S07]  /*49f0*/  IMAD.WIDE R2, R25, 0x4, R2 ;  /* 0x0000000419027825 */ /* 0x001fce00078e0202 */
.L_x_34:
[----:B------:R-:W-:-:S04]  /*4a00*/  IADD3 R4, P0, PT, R18, R11, RZ ;  /* 0x0000000b12047210 */ /* 0x000fc80007f1e0ff */
[----:B0-----:R-:W-:-:S06]  /*4a10*/  IADD3.X R5, PT, PT, R19, R13, RZ, P0, !PT ;  /* 0x0000000d13057210 */ /* 0x001fcc00007fe4ff */
[----:B------:R-:W2:Y:S01]  /*4a20*/  LD.E.U8 R5, desc[UR36][R4.64] ;  /* 0x0000002404057980 */ /* 0x000ea2000c101100 */
[----:B------:R-:W-:-:S05]  /*4a30*/  IADD3 R6, P0, PT, R2, R11, RZ ;  /* 0x0000000b02067210 */ /* 0x000fca0007f1e0ff */
[----:B------:R-:W-:Y:S01]  /*4a40*/  IMAD.X R7, R3, 0x1, R13, P0 ;  /* 0x0000000103077824 */ /* 0x000fe200000e060d */
[----:B------:R-:W-:-:S04]  /*4a50*/  IADD3 R11, P0, PT, R11, 0x1, RZ ;  /* 0x000000010b0b7810 */ /* 0x000fc80007f1e0ff */
[----:B------:R-:W-:Y:S02]  /*4a60*/  IADD3.X R13, PT, PT, RZ, R13, RZ, P0, !PT ;  /* 0x0000000dff0d7210 */ /* 0x000fe400007fe4ff */
[----:B------:R-:W-:-:S04]  /*4a70*/  ISETP.GE.U32.AND P0, PT, R11, R8, PT ;  /* 0x000000080b00720c */ /* 0x000fc80003f06070 */
[----:B------:R-:W-:Y:S01]  /*4a80*/  ISETP.GE.U32.AND.EX P0, PT, R13, R9, PT, P0 ;  /* 0x000000090d00720c */ /* 0x000fe20003f06100 */
[----:B--2---:R0:W-:-:S12]  /*4a90*/  STG.E.U8 desc[UR36][R6.64], R5 ;  /* 0x0000000506007986 */ /* 0x0041d8000c101124 */
[----:B------:R-:W-:Y:S05]  /*4aa0*/  @!P0 BRA `(.L_x_34) ;  /* 0xfffffffc00d48947 */ /* 0x000fea000383ffff */
[----:B------:R-:W-:Y:S05]  /*4ab0*/  EXIT ;  /* 0x000000000000794d */ /* 0x000fea0003800000 */
        .weak           $__internal_0_$__cuda_sm20_div_rn_f64_full
        .type           $__internal_0_$__cuda_sm20_div_rn_f64_full,@function
        .size           $__internal_0_$__cuda_sm20_div_rn_f64_full,(.L_x_41 - $__internal_0_$__cuda_sm20_div_rn_f64_full)
$__internal_0_$__cuda_sm20_div_rn_f64_full:
[----:B------:R-:W-:Y:S01]  /*4ac0*/  FSETP.GEU.AND P2, PT, |R11|, 1.469367938527859385e-39, PT ;  /* 0x001000000b00780b */ /* 0x000fe20003f4e200 */
[----:B------:R-:W-:Y:S01]  /*4ad0*/  IMAD.MOV.U32 R20, RZ, RZ, R10 ;  /* 0x000000ffff147224 */ /* 0x000fe200078e000a */
[C---:B------:R-:W-:Y:S01]  /*4ae0*/  FSETP.GEU.AND P0, PT, |R15|.reuse, 1.469367938527859385e-39, PT ;  /* 0x001000000f00780b */ /* 0x040fe20003f0e200 */
[----:B------:R-:W-:Y:S01]  /*4af0*/  IMAD.MOV.U32 R26, RZ, RZ, 0x1 ;  /* 0x00000001ff1a7424 */ /* 0x000fe200078e00ff */
[----:B------:R-:W-:Y:S01]  /*4b00*/  LOP3.LUT R12, R15, 0x800fffff, RZ, 0xc0, !PT ;  /* 0x800fffff0f0c7812 */ /* 0x000fe200078ec0ff */
[----:B------:R-:W-:Y:S01]  /*4b10*/  BSSY.RECONVERGENT B4, `(.L_x_35) ;  /* 0x0000053000047945 */ /* 0x000fe20003800200 */
[----:B------:R-:W-:Y:S02]  /*4b20*/  LOP3.LUT R34, R11, 0x7ff00000, RZ, 0xc0, !PT ;  /* 0x7ff000000b227812 */ /* 0x000fe400078ec0ff */
[----:B------:R-:W-:Y:S01]  /*4b30*/  LOP3.LUT R13, R12, 0x3ff00000, RZ, 0xfc, !PT ;  /* 0x3ff000000c0d7812 */ /* 0x000fe200078efcff */
[----:B------:R-:W-:Y:S01]  /*4b40*/  IMAD.MOV.U32 R12, RZ, RZ, R14 ;  /* 0x000000ffff0c7224 */ /* 0x000fe200078e000e */
[----:B------:R-:W-:-:S03]  /*4b50*/  LOP3.LUT R37, R15, 0x7ff00000, RZ, 0xc0, !PT ;  /* 0x7ff000000f257812 */ /* 0x000fc600078ec0ff */
[----:B------:R-:W-:Y:S02]  /*4b60*/  @!P2 LOP3.LUT R21, R15, 0x7ff00000, RZ, 0xc0, !PT ;  /* 0x7ff000000f15a812 */ /* 0x000fe400078ec0ff */
[----:B------:R-:W-:Y:S01]  /*4b70*/  @!P0 DMUL R12, R14, 8.98846567431157953865e+307 ;  /* 0x7fe000000e0c8828 */ /* 0x000fe20000000000 */
[C---:B------:R-:W-:Y:S02]  /*4b80*/  ISETP.GE.U32.AND P1, PT, R34.reuse, R37, PT ;  /* 0x000000252200720c */ /* 0x040fe40003f26070 */
[----:B------:R-:W-:Y:S02]  /*4b90*/  @!P2 ISETP.GE.U32.AND P3, PT, R34, R21, PT ;  /* 0x000000152200a20c */ /* 0x000fe40003f66070 */
[----:B------:R-:W-:Y:S01]  /*4ba0*/  MOV R21, 0x1ca00000 ;  /* 0x1ca0000000157802 */ /* 0x000fe20000000f00 */
[----:B------:R-:W0:Y:S01]  /*4bb0*/  MUFU.RCP64H R27, R13 ;  /* 0x0000000d001b7308 */ /* 0x000e220000001800 */
[----:B------:R-:W-:Y:S02]  /*4bc0*/  @!P2 MOV R28, RZ ;  /* 0x000000ff001ca202 */ /* 0x000fe40000000f00 */
[----:B------:R-:W-:-:S02]  /*4bd0*/  @!P2 SEL R29, R21, 0x63400000, !P3 ;  /* 0x63400000151da807 */ /* 0x000fc40005800000 */
[----:B------:R-:W-:Y:S02]  /*4be0*/  SEL R21, R21, 0x63400000, !P1 ;  /* 0x6340000015157807 */ /* 0x000fe40004800000 */
[--C-:B------:R-:W-:Y:S02]  /*4bf0*/  @!P2 LOP3.LUT R29, R29, 0x80000000, R11.reuse, 0xf8, !PT ;  /* 0x800000001d1da812 */ /* 0x100fe400078ef80b */
[----:B------:R-:W-:Y:S02]  /*4c00*/  LOP3.LUT R21, R21, 0x800fffff, R11, 0xf8, !PT ;  /* 0x800fffff15157812 */ /* 0x000fe400078ef80b */
[----:B------:R-:W-:Y:S02]  /*4c10*/  @!P2 LOP3.LUT R29, R29, 0x100000, RZ, 0xfc, !PT ;  /* 0x001000001d1da812 */ /* 0x000fe400078efcff */
[----:B------:R-:W-:-:S04]  /*4c20*/  @!P0 LOP3.LUT R37, R13, 0x7ff00000, RZ, 0xc0, !PT ;  /* 0x7ff000000d258812 */ /* 0x000fc800078ec0ff */
[----:B------:R-:W-:Y:S02]  /*4c30*/  @!P2 DFMA R20, R20, 2, -R28 ;  /* 0x400000001414a82b */ /* 0x000fe4000000081c */
[----:B0-----:R-:W-:-:S08]  /*4c40*/  DFMA R28, R26, -R12, 1 ;  /* 0x3ff000001a1c742b */ /* 0x001fd0000000080c */
[----:B------:R-:W-:-:S08]  /*4c50*/  DFMA R28, R28, R28, R28 ;  /* 0x0000001c1c1c722b */ /* 0x000fd0000000001c */
[----:B------:R-:W-:-:S08]  /*4c60*/  DFMA R28, R26, R28, R26 ;  /* 0x0000001c1a1c722b */ /* 0x000fd0000000001a */
[----:B------:R-:W-:-:S08]  /*4c70*/  DFMA R26, R28, -R12, 1 ;  /* 0x3ff000001c1a742b */ /* 0x000fd0000000080c */
[----:B------:R-:W-:-:S08]  /*4c80*/  DFMA R26, R28, R26, R28 ;  /* 0x0000001a1c1a722b */ /* 0x000fd0000000001c */
[----:B------:R-:W-:-:S08]  /*4c90*/  DMUL R28, R26, R20 ;  /* 0x000000141a1c7228 */ /* 0x000fd00000000000 */
[----:B------:R-:W-:-:S08]  /*4ca0*/  DFMA R30, R28, -R12, R20 ;  /* 0x8000000c1c1e722b */ /* 0x000fd00000000014 */
[----:B------:R-:W-:Y:S01]  /*4cb0*/  DFMA R30, R26, R30, R28 ;  /* 0x0000001e1a1e722b */ /* 0x000fe2000000001c */
[----:B------:R-:W-:Y:S02]  /*4cc0*/  MOV R28, R34 ;  /* 0x00000022001c7202 */ /* 0x000fe40000000f00 */
[----:B------:R-:W-:-:S05]  /*4cd0*/  @!P2 LOP3.LUT R28, R21, 0x7ff00000, RZ, 0xc0, !PT ;  /* 0x7ff00000151ca812 */ /* 0x000fca00078ec0ff */
[----:B------:R-:W-:-:S05]  /*4ce0*/  VIADD R26, R28, 0xffffffff ;  /* 0xffffffff1c1a7836 */ /* 0x000fca0000000000 */
[----:B------:R-:W-:Y:S02]  /*4cf0*/  ISETP.GT.U32.AND P0, PT, R26, 0x7feffffe, PT ;  /* 0x7feffffe1a00780c */ /* 0x000fe40003f04070 */
[----:B------:R-:W-:-:S04]  /*4d00*/  IADD3 R26, PT, PT, R37, -0x1, RZ ;  /* 0xffffffff251a7810 */ /* 0x000fc80007ffe0ff */
[----:B------:R-:W-:-:S13]  /*4d10*/  ISETP.GT.U32.OR P0, PT, R26, 0x7feffffe, P0 ;  /* 0x7feffffe1a00780c */ /* 0x000fda0000704470 */
[----:B------:R-:W-:Y:S05]  /*4d20*/  @P0 BRA `(.L_x_36) ;  /* 0x0000000000700947 */ /* 0x000fea0003800000 */
[----:B------:R-:W-:Y:S01]  /*4d30*/  LOP3.LUT R11, R15, 0x7ff00000, RZ, 0xc0, !PT ;  /* 0x7ff000000f0b7812 */ /* 0x000fe200078ec0ff */
[----:B------:R-:W-:-:S03]  /*4d40*/  IMAD.MOV.U32 R26, RZ, RZ, 0x1ca00000 ;  /* 0x1ca00000ff1a7424 */ /* 0x000fc600078e00ff */
[CC--:B------:R-:W-:Y:S02]  /*4d50*/  VIADDMNMX R10, R34.reuse, -R11.reuse, 0xb9600000, !PT ;  /* 0xb9600000220a7446 */ /* 0x0c0fe4000780090b */
[----:B------:R-:W-:Y:S02]  /*4d60*/  ISETP.GE.U32.AND P0, PT, R34, R11, PT ;  /* 0x0000000b2200720c */ /* 0x000fe40003f06070 */
[----:B------:R-:W-:Y:S02]  /*4d70*/  VIMNMX R10, PT, PT, R10, 0x46a00000, PT ;  /* 0x46a000000a0a7848 */ /* 0x000fe40003fe0100 */
[----:B------:R-:W-:-:S04]  /*4d80*/  SEL R11, R26, 0x63400000, !P0 ;  /* 0x634000001a0b7807 */ /* 0x000fc80004000000 */
[----:B------:R-:W-:Y:S02]  /*4d90*/  IADD3 R28, PT, PT, -R11, R10, RZ ;  /* 0x0000000a0b1c7210 */ /* 0x000fe40007ffe1ff */
[----:B------:R-:W-:-:S03]  /*4da0*/  MOV R10, RZ ;  /* 0x000000ff000a7202 */ /* 0x000fc60000000f00 */
[----:B------:R-:W-:-:S06]  /*4db0*/  VIADD R11, R28, 0x7fe00000 ;  /* 0x7fe000001c0b7836 */ /* 0x000fcc0000000000 */
[----:B------:R-:W-:-:S10]  /*4dc0*/  DMUL R26, R30, R10 ;  /* 0x0000000a1e1a7228 */ /* 0x000fd40000000000 */
[----:B------:R-:W-:-:S13]  /*4dd0*/  FSETP.GTU.AND P0, PT, |R27|, 1.469367938527859385e-39, PT ;  /* 0x001000001b00780b */ /* 0x000fda0003f0c200 */
[----:B------:R-:W-:Y:S05]  /*4de0*/  @P0 BRA `(.L_x_37) ;  /* 0x0000000000940947 */ /* 0x000fea0003800000 */
[----:B------:R-:W-:-:S06]  /*4df0*/  DFMA R12, R30, -R12, R20 ;  /* 0x8000000c1e0c722b */ /* 0x000fcc0000000014 */
[----:B------:R-:W-:-:S04]  /*4e00*/  IMAD.MOV.U32 R12, RZ, RZ, RZ ;  /* 0x000000ffff0c7224 */ /* 0x000fc800078e00ff */
[C---:B------:R-:W-:Y:S02]  /*4e10*/  FSETP.NEU.AND P0, PT, R13.reuse, RZ, PT ;  /* 0x000000ff0d00720b */ /* 0x040fe40003f0d000 */
[----:B------:R-:W-:-:S04]  /*4e20*/  LOP3.LUT R15, R13, 0x80000000, R15, 0x48, !PT ;  /* 0x800000000d0f7812 */ /* 0x000fc800078e480f */
[----:B------:R-:W-:-:S07]  /*4e30*/  LOP3.LUT R13, R15, R11, RZ, 0xfc, !PT ;  /* 0x0000000b0f0d7212 */ /* 0x000fce00078efcff */
[----:B------:R-:W-:Y:S05]  /*4e40*/  @!P0 BRA `(.L_x_37) ;  /* 0x00000000007c8947 */ /* 0x000fea0003800000 */
[----:B------:R-:W-:Y:S01]  /*4e50*/  IADD3 R11, PT, PT, -R28, RZ, RZ ;  /* 0x000000ff1c0b7210 */ /* 0x000fe20007ffe1ff */
[----:B------:R-:W-:Y:S01]  /*4e60*/  IMAD.MOV.U32 R10, RZ, RZ, RZ ;  /* 0x000000ffff0a7224 */ /* 0x000fe200078e00ff */
[----:B------:R-:W-:-:S05]  /*4e70*/  DMUL.RP R12, R30, R12 ;  /* 0x0000000c1e0c7228 */ /* 0x000fca0000008000 */
[----:B------:R-:W-:-:S05]  /*4e80*/  DFMA R10, R26, -R10, R30 ;  /* 0x8000000a1a0a722b */ /* 0x000fca000000001e */
[----:B------:R-:W-:Y:S02]  /*4e90*/  LOP3.LUT R15, R13, R15, RZ, 0x3c, !PT ;  /* 0x0000000f0d0f7212 */ /* 0x000fe400078e3cff */
[----:B------:R-:W-:-:S04]  /*4ea0*/  IADD3 R10, PT, PT, -R28, -0x43300000, RZ ;  /* 0xbcd000001c0a7810 */ /* 0x000fc80007ffe1ff */
[----:B------:R-:W-:-:S04]  /*4eb0*/  FSETP.NEU.AND P0, PT, |R11|, R10, PT ;  /* 0x0000000a0b00720b */ /* 0x000fc80003f0d200 */
[----:B------:R-:W-:Y:S02]  /*4ec0*/  FSEL R26, R12, R26, !P0 ;  /* 0x0000001a0c1a7208 */ /* 0x000fe40004000000 */
[----:B------:R-:W-:Y:S01]  /*4ed0*/  FSEL R27, R15, R27, !P0 ;  /* 0x0000001b0f1b7208 */ /* 0x000fe20004000000 */
[----:B------:R-:W-:Y:S06]  /*4ee0*/  BRA `(.L_x_37) ;  /* 0x0000000000547947 */ /* 0x000fec0003800000 */
.L_x_36:
[----:B------:R-:W-:-:S14]  /*4ef0*/  DSETP.NAN.AND P0, PT, R10, R10, PT ;  /* 0x0000000a0a00722a */ /* 0x000fdc0003f08000 */
[----:B------:R-:W-:Y:S05]  /*4f00*/  @P0 BRA `(.L_x_38) ;  /* 0x0000000000440947 */ /* 0x000fea0003800000 */
[----:B------:R-:W-:-:S14]  /*4f10*/  DSETP.NAN.AND P0, PT, R14, R14, PT ;  /* 0x0000000e0e00722a */ /* 0x000fdc0003f08000 */
[----:B------:R-:W-:Y:S05]  /*4f20*/  @P0 BRA `(.L_x_39) ;  /* 0x0000000000300947 */ /* 0x000fea0003800000 */
[----:B------:R-:W-:Y:S01]  /*4f30*/  ISETP.NE.AND P0, PT, R28, R37, PT ;  /* 0x000000251c00720c */ /* 0x000fe20003f05270 */
[----:B------:R-:W-:Y:S01]  /*4f40*/  IMAD.MOV.U32 R27, RZ, RZ, -0x80000 ;  /* 0xfff80000ff1b7424 */ /* 0x000fe200078e00ff */
[----:B------:R-:W-:-:S11]  /*4f50*/  MOV R26, 0x0 ;  /* 0x00000000001a7802 */ /* 0x000fd60000000f00 */
[----:B------:R-:W-:Y:S05]  /*4f60*/  @!P0 BRA `(.L_x_37) ;  /* 0x0000000000348947 */ /* 0x000fea0003800000 */
[----:B------:R-:W-:Y:S02]  /*4f70*/  ISETP.NE.AND P0, PT, R28, 0x7ff00000, PT ;  /* 0x7ff000001c00780c */ /* 0x000fe40003f05270 */
[----:B------:R-:W-:Y:S02]  /*4f80*/  LOP3.LUT R27, R11, 0x80000000, R15, 0x48, !PT ;  /* 0x800000000b1b7812 */ /* 0x000fe400078e480f */
[----:B------:R-:W-:-:S13]  /*4f90*/  ISETP.EQ.OR P0, PT, R37, RZ, !P0 ;  /* 0x000000ff2500720c */ /* 0x000fda0004702670 */
[----:B------:R-:W-:Y:S02]  /*4fa0*/  @P0 LOP3.LUT R10, R27, 0x7ff00000, RZ, 0xfc, !PT ;  /* 0x7ff000001b0a0812 */ /* 0x000fe400078efcff */
[----:B------:R-:W-:Y:S01]  /*4fb0*/  @!P0 MOV R26, RZ ;  /* 0x000000ff001a8202 */ /* 0x000fe20000000f00 */
[----:B------:R-:W-:Y:S01]  /*4fc0*/  @P0 IMAD.MOV.U32 R26, RZ, RZ, RZ ;  /* 0x000000ffff1a0224 */ /* 0x000fe200078e00ff */
[----:B------:R-:W-:Y:S01]  /*4fd0*/  @P0 MOV R27, R10 ;  /* 0x0000000a001b0202 */ /* 0x000fe20000000f00 */
[----:B------:R-:W-:Y:S06]  /*4fe0*/  BRA `(.L_x_37) ;  /* 0x0000000000147947 */ /* 0x000fec0003800000 */
.L_x_39:
[----:B------:R-:W-:Y:S01]  /*4ff0*/  LOP3.LUT R27, R15, 0x80000, RZ, 0xfc, !PT ;  /* 0x000800000f1b7812 */ /* 0x000fe200078efcff */
[----:B------:R-:W-:Y:S01]  /*5000*/  IMAD.MOV.U32 R26, RZ, RZ, R14 ;  /* 0x000000ffff1a7224 */ /* 0x000fe200078e000e */
[----:B------:R-:W-:Y:S06]  /*5010*/  BRA `(.L_x_37) ;  /* 0x0000000000087947 */ /* 0x000fec0003800000 */
.L_x_38:
[----:B------:R-:W-:Y:S02]  /*5020*/  LOP3.LUT R27, R11, 0x80000, RZ, 0xfc, !PT ;  /* 0x000800000b1b7812 */ /* 0x000fe400078efcff */
[----:B------:R-:W-:-:S07]  /*5030*/  MOV R26, R10 ;  /* 0x0000000a001a7202 */ /* 0x000fce0000000f00 */
.L_x_37:
[----:B------:R-:W-:Y:S05]  /*5040*/  BSYNC.RECONVERGENT B4 ;  /* 0x0000000000047941 */ /* 0x000fea0003800200 */
.L_x_35:
[----:B------:R-:W-:Y:S02]  /*5050*/  HFMA2 R11, -RZ, RZ, 0, 0 ;  /* 0x00000000ff0b7431 */ /* 0x000fe400000001ff */
[----:B------:R-:W-:Y:S01]  /*5060*/  IMAD.MOV.U32 R10, RZ, RZ, R24 ;  /* 0x000000ffff0a7224 */ /* 0x000fe200078e0018 */
[----:B------:R-:W-:Y:S01]  /*5070*/  MOV R21, R27 ;  /* 0x0000001b00157202 */ /* 0x000fe20000000f00 */
[----:B------:R-:W-:Y:S02]  /*5080*/  IMAD.MOV.U32 R20, RZ, RZ, R26 ;  /* 0x000000ffff147224 */ /* 0x000fe400078e001a */
[----:B------:R-:W-:Y:S05]  /*5090*/  RET.REL.NODEC R10 `(_Z13wsp_sa_kernelPiS_i) ;  /* 0xffffffac0ad87950 */ /* 0x000fea0003c3ffff */
.L_x_40:
[----:B------:R-:W-:-:S00]  /*50a0*/  BRA `(.L_x_40) ;  /* 0xfffffffc00fc7947 */ /* 0x000fc0000383ffff */
[----:B------:R-:W-:-:S00]  /*50b0*/  NOP ;  /* 0x0000000000007918 */ /* 0x000fc00000000000 */
        /* <DEDUP_REMOVED lines=12> */
.L_x_41:


//--------------------- .nv.global.init           --------------------------
	.section	.nv.global.init,"aw",@progbits
	.align	4
.nv.global.init:
	.type		mrg32k3aM1SubSeq,@object
	.size		mrg32k3aM1SubSeq,(mrg32k3aM2SubSeq - mrg32k3aM1SubSeq)
mrg32k3aM1SubSeq:
        /*0000*/ 	.byte	0x0b, 0xcc, 0xee, 0x04, 0x73, 0x29, 0x8b, 0x6f, 0xf6, 0x53, 0x03, 0xf6, 0x23, 0xf6, 0xea, 0xda
        /* <DEDUP_REMOVED lines=125> */
	.type		mrg32k3aM2SubSeq,@object
	.size		mrg32k3aM2SubSeq,(mrg32k3aM1 - mrg32k3aM2SubSeq)
mrg32k3aM2SubSeq:
        /* <DEDUP_REMOVED lines=126> */
	.type		mrg32k3aM1,@object
	.size		mrg32k3aM1,(mrg32k3aM1Seq - mrg32k3aM1)
mrg32k3aM1:
        /* <DEDUP_REMOVED lines=144> */
	.type		mrg32k3aM1Seq,@object
	.size		mrg32k3aM1Seq,(mrg32k3aM2 - mrg32k3aM1Seq)
mrg32k3aM1Seq:
        /* <DEDUP_REMOVED lines=144> */
	.type		mrg32k3aM2,@object
	.size		mrg32k3aM2,(mrg32k3aM2Seq - mrg32k3aM2)
mrg32k3aM2:
        /* <DEDUP_REMOVED lines=144> */
	.type		mrg32k3aM2Seq,@object
	.size		mrg32k3aM2Seq,(precalc_xorwow_matrix - mrg32k3aM2Seq)
mrg32k3aM2Seq:
        /* <DEDUP_REMOVED lines=144> */
	.type		precalc_xorwow_matrix,@object
	.size		precalc_xorwow_matrix,(precalc_xorwow_offset_matrix - precalc_xorwow_matrix)
precalc_xorwow_matrix:
        /* <DEDUP_REMOVED lines=6400> */
	.type		precalc_xorwow_offset_matrix,@object
	.size		precalc_xorwow_offset_matrix,(.L_1 - precalc_xorwow_offset_matrix)
precalc_xorwow_offset_matrix:
        /* <DEDUP_REMOVED lines=6400> */
.L_1:


//--------------------- .nv.shared.reserved.0     --------------------------
	.section	.nv.shared.reserved.0,"aw",@nobits
	.weak		__nv_reservedSMEM_offset_0_alias
	.size		__nv_reservedSMEM_offset_0_alias, 0, 64
	.other		__nv_reservedSMEM_offset_0_alias,@"STO_CUDA_RESERVED_SHARED STV_DEFAULT"
__nv_reservedSMEM_offset_0_alias:
	.zero		0
	.zero		64


//--------------------- .nv.constant0._Z13wsp_sa_kernelPiS_i --------------------------
	.section	.nv.constant0._Z13wsp_sa_kernelPiS_i,"a",@progbits
	.sectionflags	@""
	.align	4
.nv.constant0._Z13wsp_sa_kernelPiS_i:
	.zero		916


//--------------------- SYMBOLS --------------------------

	.type		.nv.reservedSmem.offset0,@object
	.size		.nv.reservedSmem.offset0,0x4
	.type		malloc,@function
